	.target	sm_90a

	.elftype	@"ET_EXEC"


//--------------------- .note.nv.tkinfo           --------------------------
	.section	.note.nv.tkinfo,"",@"SHT_NOTE"
	.sectionflags	@"SHF_NOTE_NV_TKINFO"
	.tkinfo
        /*0018*/ 	.word	0x00000002
        /*0030*/ 	.string	""
        /*0030*/ 	.string	"ptxas"
        /*0030*/ 	.string	"Cuda compilation tools, release 13.0, V13.0.88"
        /*0030*/ 	.string	"Build cuda_13.0.r13.0/compiler.36424714_0"
        /*0030*/ 	.string	"-arch sm_90a -m 64 "



//--------------------- .note.nv.cuinfo           --------------------------
	.section	.note.nv.cuinfo,"",@"SHT_NOTE"
	.sectionflags	@"SHF_NOTE_NV_CUINFO"
        /*0018*/ 	.short	0x0002
        /*001a*/ 	.short	0x005a
        /*001c*/ 	.short	0x0082
	.zero		2


//--------------------- .nv.info                  --------------------------
	.section	.nv.info,"",@"SHT_CUDA_INFO"
	.align	4


	//----- nvinfo : EIATTR_REGCOUNT
	.align		4
        /*0000*/ 	.byte	0x04, 0x2f
        /*0002*/ 	.short	(.L_12 - .L_11)
	.align		4
.L_11:
        /*0004*/ 	.word	index@(_ZN7cutlass13device_kernelINS_4conv6kernel13ConvUniversalINS1_16ConvProblemShapeILNS1_8OperatorE0ELi2EEENS1_10collective14CollectiveConvINS1_46MainloopSm90TmaGmmaWarpSpecializedImplicitGemmILS5_0ELi9ELi2EN4cute5tupleIJNSA_1CILi1EEESD_SD_EEENS1_36KernelImplicitTmaWarpSpecializedSm90ELi1EEENSB_IJNSC_ILi256EEENSC_ILi128EEENSB_IJNSC_ILi32EEEEEEEEENS_6half_tESM_NSA_8TiledMMAINSA_8MMA_AtomIJNSA_4SM904GMMA26MMA_64x128x16_F32F16F16_SSILNSQ_5MajorE0ELSS_0ELNSQ_7ScaleInE1ELST_1EEEEEENSA_6LayoutISE_NSB_IJNSC_ILi0EEESX_SX_EEEEENSB_IJNSA_10UnderscoreES10_S10_EEEEENS7_6detail26Sm90ImplicitGemmTileTraitsINSA_20SM90_TMA_LOAD_IM2COLENSA_14ComposedLayoutINSA_7SwizzleILi2ELi4ELi3EEENSA_18smem_ptr_flag_bitsILi16EEENSW_INSB_IJNSB_IJNSC_ILi8EEESJ_EEENSB_IJSJ_SD_EEENSB_IJSD_NSC_ILi9EEEEEEEEENSB_IJNSB_IJSJ_SH_EEENSB_IJSD_SX_EEENSB_IJSX_NSC_ILi8192EEEEEEEEEEEEEvEENS14_INSA_13SM90_TMA_LOADENS16_IS18_S1A_NSW_INSB_IJNSB_IJS1B_NSC_ILi16EEEEEES1D_S1F_EEENSB_IJS1H_S1I_NSB_IJSX_NSC_ILi4096EEEEEEEEEEEEEvEEEENS_8epilogue10collective6detail29Sm90TmaWarpSpecializedAdapterINS21_15DefaultEpilogueISM_NSB_IJNSB_IJlllEEESD_SX_EEES26_NS20_6thread17LinearCombinationISM_Li1EffLNS27_9ScaleType4KindE0ELNS_15FloatRoundStyleE2ESM_EENS_4gemm15EpilogueDefaultEEEEEvvEEEEvNT_6ParamsE)
        /*0008*/ 	.word	0x000000ff


	//----- nvinfo : EIATTR_FRAME_SIZE
	.align		4
.L_12:
        /*000c*/ 	.byte	0x04, 0x11
        /*000e*/ 	.short	(.L_14 - .L_13)
	.align		4
.L_13:
        /*0010*/ 	.word	index@(_ZN7cutlass13device_kernelINS_4conv6kernel13ConvUniversalINS1_16ConvProblemShapeILNS1_8OperatorE0ELi2EEENS1_10collective14CollectiveConvINS1_46MainloopSm90TmaGmmaWarpSpecializedImplicitGemmILS5_0ELi9ELi2EN4cute5tupleIJNSA_1CILi1EEESD_SD_EEENS1_36KernelImplicitTmaWarpSpecializedSm90ELi1EEENSB_IJNSC_ILi256EEENSC_ILi128EEENSB_IJNSC_ILi32EEEEEEEEENS_6half_tESM_NSA_8TiledMMAINSA_8MMA_AtomIJNSA_4SM904GMMA26MMA_64x128x16_F32F16F16_SSILNSQ_5MajorE0ELSS_0ELNSQ_7ScaleInE1ELST_1EEEEEENSA_6LayoutISE_NSB_IJNSC_ILi0EEESX_SX_EEEEENSB_IJNSA_10UnderscoreES10_S10_EEEEENS7_6detail26Sm90ImplicitGemmTileTraitsINSA_20SM90_TMA_LOAD_IM2COLENSA_14ComposedLayoutINSA_7SwizzleILi2ELi4ELi3EEENSA_18smem_ptr_flag_bitsILi16EEENSW_INSB_IJNSB_IJNSC_ILi8EEESJ_EEENSB_IJSJ_SD_EEENSB_IJSD_NSC_ILi9EEEEEEEEENSB_IJNSB_IJSJ_SH_EEENSB_IJSD_SX_EEENSB_IJSX_NSC_ILi8192EEEEEEEEEEEEEvEENS14_INSA_13SM90_TMA_LOADENS16_IS18_S1A_NSW_INSB_IJNSB_IJS1B_NSC_ILi16EEEEEES1D_S1F_EEENSB_IJS1H_S1I_NSB_IJSX_NSC_ILi4096EEEEEEEEEEEEEvEEEENS_8epilogue10collective6detail29Sm90TmaWarpSpecializedAdapterINS21_15DefaultEpilogueISM_NSB_IJNSB_IJlllEEESD_SX_EEES26_NS20_6thread17LinearCombinationISM_Li1EffLNS27_9ScaleType4KindE0ELNS_15FloatRoundStyleE2ESM_EENS_4gemm15EpilogueDefaultEEEEEvvEEEEvNT_6ParamsE)
        /*0014*/ 	.word	0x00000270


	//----- nvinfo : EIATTR_MIN_STACK_SIZE
	.align		4
.L_14:
        /*0018*/ 	.byte	0x04, 0x12
        /*001a*/ 	.short	(.L_16 - .L_15)
	.align		4
.L_15:
        /*001c*/ 	.word	index@(_ZN7cutlass13device_kernelINS_4conv6kernel13ConvUniversalINS1_16ConvProblemShapeILNS1_8OperatorE0ELi2EEENS1_10collective14CollectiveConvINS1_46MainloopSm90TmaGmmaWarpSpecializedImplicitGemmILS5_0ELi9ELi2EN4cute5tupleIJNSA_1CILi1EEESD_SD_EEENS1_36KernelImplicitTmaWarpSpecializedSm90ELi1EEENSB_IJNSC_ILi256EEENSC_ILi128EEENSB_IJNSC_ILi32EEEEEEEEENS_6half_tESM_NSA_8TiledMMAINSA_8MMA_AtomIJNSA_4SM904GMMA26MMA_64x128x16_F32F16F16_SSILNSQ_5MajorE0ELSS_0ELNSQ_7ScaleInE1ELST_1EEEEEENSA_6LayoutISE_NSB_IJNSC_ILi0EEESX_SX_EEEEENSB_IJNSA_10UnderscoreES10_S10_EEEEENS7_6detail26Sm90ImplicitGemmTileTraitsINSA_20SM90_TMA_LOAD_IM2COLENSA_14ComposedLayoutINSA_7SwizzleILi2ELi4ELi3EEENSA_18smem_ptr_flag_bitsILi16EEENSW_INSB_IJNSB_IJNSC_ILi8EEESJ_EEENSB_IJSJ_SD_EEENSB_IJSD_NSC_ILi9EEEEEEEEENSB_IJNSB_IJSJ_SH_EEENSB_IJSD_SX_EEENSB_IJSX_NSC_ILi8192EEEEEEEEEEEEEvEENS14_INSA_13SM90_TMA_LOADENS16_IS18_S1A_NSW_INSB_IJNSB_IJS1B_NSC_ILi16EEEEEES1D_S1F_EEENSB_IJS1H_S1I_NSB_IJSX_NSC_ILi4096EEEEEEEEEEEEEvEEEENS_8epilogue10collective6detail29Sm90TmaWarpSpecializedAdapterINS21_15DefaultEpilogueISM_NSB_IJNSB_IJlllEEESD_SX_EEES26_NS20_6thread17LinearCombinationISM_Li1EffLNS27_9ScaleType4KindE0ELNS_15FloatRoundStyleE2ESM_EENS_4gemm15EpilogueDefaultEEEEEvvEEEEvNT_6ParamsE)
        /*0020*/ 	.word	0x00000270
.L_16:


//--------------------- .nv.compat                --------------------------
	.section	.nv.compat,"",@"SHT_CUDA_COMPAT_INFO"
	.align	4
        /*0000*/ 	.byte	0x02, 0x09, 0x01, 0x00, 0x02, 0x02, 0x04, 0x00, 0x02, 0x05, 0x05, 0x00, 0x03, 0x07, 0x01, 0x01
        /*0010*/ 	.byte	0x02, 0x03, 0x01, 0x00, 0x02, 0x06, 0x01, 0x00, 0x04, 0x0b, 0x08, 0x00, 0x00, 0x00, 0x00, 0x00
        /*0020*/ 	.byte	0x00, 0x00, 0x00, 0x00


//--------------------- .nv.info._ZN7cutlass13device_kernelINS_4conv6kernel13ConvUniversalINS1_16ConvProblemShapeILNS1_8OperatorE0ELi2EEENS1_10collective14CollectiveConvINS1_46MainloopSm90TmaGmmaWarpSpecializedImplicitGemmILS5_0ELi9ELi2EN4cute5tupleIJNSA_1CILi1EEESD_SD_EEENS1_36KernelImplicitTmaWarpSpecializedSm90ELi1EEENSB_IJNSC_ILi256EEENSC_ILi128EEENSB_IJNSC_ILi32EEEEEEEEENS_6half_tESM_NSA_8TiledMMAINSA_8MMA_AtomIJNSA_4SM904GMMA26MMA_64x128x16_F32F16F16_SSILNSQ_5MajorE0ELSS_0ELNSQ_7ScaleInE1ELST_1EEEEEENSA_6LayoutISE_NSB_IJNSC_ILi0EEESX_SX_EEEEENSB_IJNSA_10UnderscoreES10_S10_EEEEENS7_6detail26Sm90ImplicitGemmTileTraitsINSA_20SM90_TMA_LOAD_IM2COLENSA_14ComposedLayoutINSA_7SwizzleILi2ELi4ELi3EEENSA_18smem_ptr_flag_bitsILi16EEENSW_INSB_IJNSB_IJNSC_ILi8EEESJ_EEENSB_IJSJ_SD_EEENSB_IJSD_NSC_ILi9EEEEEEEEENSB_IJNSB_IJSJ_SH_EEENSB_IJSD_SX_EEENSB_IJSX_NSC_ILi8192EEEEEEEEEEEEEvEENS14_INSA_13SM90_TMA_LOADENS16_IS18_S1A_NSW_INSB_IJNSB_IJS1B_NSC_ILi16EEEEEES1D_S1F_EEENSB_IJS1H_S1I_NSB_IJSX_NSC_ILi4096EEEEEEEEEEEEEvEEEENS_8epilogue10collective6detail29Sm90TmaWarpSpecializedAdapterINS21_15DefaultEpilogueISM_NSB_IJNSB_IJlllEEESD_SX_EEES26_NS20_6thread17LinearCombinationISM_Li1EffLNS27_9ScaleType4KindE0ELNS_15FloatRoundStyleE2ESM_EENS_4gemm15EpilogueDefaultEEEEEvvEEEEvNT_6ParamsE --------------------------
	.section	.nv.info._ZN7cutlass13device_kernelINS_4conv6kernel13ConvUniversalINS1_16ConvProblemShapeILNS1_8OperatorE0ELi2EEENS1_10collective14CollectiveConvINS1_46MainloopSm90TmaGmmaWarpSpecializedImplicitGemmILS5_0ELi9ELi2EN4cute5tupleIJNSA_1CILi1EEESD_SD_EEENS1_36KernelImplicitTmaWarpSpecializedSm90ELi1EEENSB_IJNSC_ILi256EEENSC_ILi128EEENSB_IJNSC_ILi32EEEEEEEEENS_6half_tESM_NSA_8TiledMMAINSA_8MMA_AtomIJNSA_4SM904GMMA26MMA_64x128x16_F32F16F16_SSILNSQ_5MajorE0ELSS_0ELNSQ_7ScaleInE1ELST_1EEEEEENSA_6LayoutISE_NSB_IJNSC_ILi0EEESX_SX_EEEEENSB_IJNSA_10UnderscoreES10_S10_EEEEENS7_6detail26Sm90ImplicitGemmTileTraitsINSA_20SM90_TMA_LOAD_IM2COLENSA_14ComposedLayoutINSA_7SwizzleILi2ELi4ELi3EEENSA_18smem_ptr_flag_bitsILi16EEENSW_INSB_IJNSB_IJNSC_ILi8EEESJ_EEENSB_IJSJ_SD_EEENSB_IJSD_NSC_ILi9EEEEEEEEENSB_IJNSB_IJSJ_SH_EEENSB_IJSD_SX_EEENSB_IJSX_NSC_ILi8192EEEEEEEEEEEEEvEENS14_INSA_13SM90_TMA_LOADENS16_IS18_S1A_NSW_INSB_IJNSB_IJS1B_NSC_ILi16EEEEEES1D_S1F_EEENSB_IJS1H_S1I_NSB_IJSX_NSC_ILi4096EEEEEEEEEEEEEvEEEENS_8epilogue10collective6detail29Sm90TmaWarpSpecializedAdapterINS21_15DefaultEpilogueISM_NSB_IJNSB_IJlllEEESD_SX_EEES26_NS20_6thread17LinearCombinationISM_Li1EffLNS27_9ScaleType4KindE0ELNS_15FloatRoundStyleE2ESM_EENS_4gemm15EpilogueDefaultEEEEEvvEEEEvNT_6ParamsE,"",@"SHT_CUDA_INFO"
	.sectionflags	@""
	.align	4


	//----- nvinfo : EIATTR_CUDA_API_VERSION
	.align		4
        /*0000*/ 	.byte	0x04, 0x37
        /*0002*/ 	.short	(.L_18 - .L_17)
.L_17:
        /*0004*/ 	.word	0x00000082


	//----- nvinfo : EIATTR_KPARAM_INFO
	.align		4
.L_18:
        /*0008*/ 	.byte	0x04, 0x17
        /*000a*/ 	.short	(.L_20 - .L_19)
.L_19:
        /*000c*/ 	.word	0x00000000
        /*0010*/ 	.short	0x0000
        /*0012*/ 	.short	0x0070
        /*0014*/ 	.byte	0x00, 0xf0, 0x01, 0x0e


	//----- nvinfo : EIATTR_SPARSE_MMA_MASK
	.align		4
.L_20:
        /*0018*/ 	.byte	0x03, 0x50
        /*001a*/ 	.short	0x0000


	//----- nvinfo : EIATTR_MAXREG_COUNT
	.align		4
        /*001c*/ 	.byte	0x03, 0x1b
        /*001e*/ 	.short	0x00ff


	//----- nvinfo : EIATTR_NUM_BARRIERS
	.align		4
        /*0020*/ 	.byte	0x02, 0x4c
        /*0022*/ 	.byte	0x01
	.zero		1


	//----- nvinfo : EIATTR_ANNOTATIONS
	.align		4
        /*0024*/ 	.byte	0x04, 0x55
        /*0026*/ 	.short	(.L_22 - .L_21)


	//   ....[0]....
.L_21:
        /*0028*/ 	.word	0x00000001
        /*002c*/ 	.byte	0x30, 0x08, 0x00, 0x00, 0x01, 0x00, 0x00, 0x00, 0x70, 0x08, 0x00, 0x00, 0x01, 0x00, 0x00, 0x00
        /* <DEDUP_REMOVED lines=208> */
        /*0d3c*/ 	.byte	0xf0, 0xfa, 0x00, 0x00


	//----- nvinfo : EIATTR_MERCURY_ISA_VERSION
	.align		4
.L_22:
        /*0d40*/ 	.byte	0x03, 0x5f
        /*0d42*/ 	.short	0x0101


	//----- nvinfo : EIATTR_COOP_GROUP_MASK_REGIDS
	.align		4
        /*0d44*/ 	.byte	0x04, 0x29
        /*0d46*/ 	.short	(.L_24 - .L_23)


	//   ....[0]....
.L_23:
        /*0d48*/ 	.word	0xffffffff


	//   ....[1]....
        /*0d4c*/ 	.word	0xffffffff


	//   ....[2]....
        /*0d50*/ 	.word	0xffffffff


	//----- nvinfo : EIATTR_COOP_GROUP_INSTR_OFFSETS
	.align		4
.L_24:
        /*0d54*/ 	.byte	0x04, 0x28
        /*0d56*/ 	.short	(.L_26 - .L_25)


	//   ....[0]....
.L_25:
        /*0d58*/ 	.word	0x00000060


	//   ....[1]....
        /*0d5c*/ 	.word	0x00000090


	//   ....[2]....
        /*0d60*/ 	.word	0x00000190


	//----- nvinfo : EIATTR_MBARRIER_INSTR_OFFSETS
	.align		4
.L_26:
        /*0d64*/ 	.byte	0x04, 0x39
        /*0d66*/ 	.short	(.L_28 - .L_27)


	//   ....[0]....
.L_27:
        /*0d68*/ 	.word	0x00000300
        /*0d6c*/ 	.word	0x000000ff
        /*0d70*/ 	.word	0x00036000
        /*0d74*/ 	.short	0x0100
        /*0d76*/ 	.byte	0x0a
	.zero		1


	//   ....[1]....
        /*0d78*/ 	.word	0x00000310
        /*0d7c*/ 	.word	0x000000ff
        /*0d80*/ 	.word	0x00036048
        /*0d84*/ 	.short	0x0100
        /*0d86*/ 	.byte	0x0a
	.zero		1


	//   ....[2]....
        /*0d88*/ 	.word	0x00000320
        /*0d8c*/ 	.word	0x000000ff
        /*0d90*/ 	.word	0x00036008
        /*0d94*/ 	.short	0x0100
        /*0d96*/ 	.byte	0x0a
	.zero		1


	//   ....[3]....
        /*0d98*/ 	.word	0x00000330
        /*0d9c*/ 	.word	0x000000ff
        /*0da0*/ 	.word	0x00036050
        /*0da4*/ 	.short	0x0100
        /*0da6*/ 	.byte	0x0a
	.zero		1


	//   ....[4]....
        /*0da8*/ 	.word	0x00000340
        /*0dac*/ 	.word	0x000000ff
        /*0db0*/ 	.word	0x00036010
        /*0db4*/ 	.short	0x0100
        /*0db6*/ 	.byte	0x0a
	.zero		1


	//   ....[5]....
        /*0db8*/ 	.word	0x00000350
        /*0dbc*/ 	.word	0x000000ff
        /*0dc0*/ 	.word	0x00036058
        /*0dc4*/ 	.short	0x0100
        /*0dc6*/ 	.byte	0x0a
	.zero		1


	//   ....[6]....
        /*0dc8*/ 	.word	0x00000360
        /*0dcc*/ 	.word	0x000000ff
        /*0dd0*/ 	.word	0x00036018
        /*0dd4*/ 	.short	0x0100
        /*0dd6*/ 	.byte	0x0a
	.zero		1


	//   ....[7]....
        /*0dd8*/ 	.word	0x00000370
        /*0ddc*/ 	.word	0x000000ff
        /*0de0*/ 	.word	0x00036060
        /*0de4*/ 	.short	0x0100
        /*0de6*/ 	.byte	0x0a
	.zero		1


	//   ....[8]....
        /*0de8*/ 	.word	0x00000380
        /*0dec*/ 	.word	0x000000ff
        /*0df0*/ 	.word	0x00036020
        /*0df4*/ 	.short	0x0100
        /*0df6*/ 	.byte	0x0a
	.zero		1


	//   ....[9]....
        /*0df8*/ 	.word	0x00000390
        /*0dfc*/ 	.word	0x000000ff
        /*0e00*/ 	.word	0x00036068
        /*0e04*/ 	.short	0x0100
        /*0e06*/ 	.byte	0x0a
	.zero		1


	//   ....[10]....
        /*0e08*/ 	.word	0x000003a0
        /*0e0c*/ 	.word	0x000000ff
        /*0e10*/ 	.word	0x00036028
        /*0e14*/ 	.short	0x0100
        /*0e16*/ 	.byte	0x0a
	.zero		1


	//   ....[11]....
        /*0e18*/ 	.word	0x000003b0
        /*0e1c*/ 	.word	0x000000ff
        /*0e20*/ 	.word	0x00036070
        /*0e24*/ 	.short	0x0100
        /*0e26*/ 	.byte	0x0a
	.zero		1


	//   ....[12]....
        /*0e28*/ 	.word	0x000003c0
        /*0e2c*/ 	.word	0x000000ff
        /*0e30*/ 	.word	0x00036030
        /*0e34*/ 	.short	0x0100
        /*0e36*/ 	.byte	0x0a
	.zero		1


	//   ....[13]....
        /*0e38*/ 	.word	0x000003d0
        /*0e3c*/ 	.word	0x000000ff
        /*0e40*/ 	.word	0x00036078
        /*0e44*/ 	.short	0x0100
        /*0e46*/ 	.byte	0x0a
	.zero		1


	//   ....[14]....
        /*0e48*/ 	.word	0x000003e0
        /*0e4c*/ 	.word	0x000000ff
        /*0e50*/ 	.word	0x00036038
        /*0e54*/ 	.short	0x0100
        /*0e56*/ 	.byte	0x0a
	.zero		1


	//   ....[15]....
        /*0e58*/ 	.word	0x000003f0
        /*0e5c*/ 	.word	0x000000ff
        /*0e60*/ 	.word	0x00036080
        /*0e64*/ 	.short	0x0100
        /*0e66*/ 	.byte	0x0a
	.zero		1


	//   ....[16]....
        /*0e68*/ 	.word	0x00000400
        /*0e6c*/ 	.word	0x000000ff
        /*0e70*/ 	.word	0x00036040
        /*0e74*/ 	.short	0x0100
        /*0e76*/ 	.byte	0x0a
	.zero		1


	//   ....[17]....
        /*0e78*/ 	.word	0x00000410
        /*0e7c*/ 	.word	0x000000ff
        /*0e80*/ 	.word	0x00036088
        /*0e84*/ 	.short	0x0100
        /*0e86*/ 	.byte	0x0a
	.zero		1


	//   ....[18]....
        /*0e88*/ 	.word	0x00001310
        /*0e8c*/ 	.word	0x00000003
        /*0e90*/ 	.word	0x00036000
        /*0e94*/ 	.short	0x010a
        /*0e96*/ 	.byte	0x3f
	.zero		1


	//   ....[19]....
        /*0e98*/ 	.word	0x000023a0
        /*0e9c*/ 	.word	0x00000000
        /*0ea0*/ 	.word	0x00036000
        /*0ea4*/ 	.short	0x010a
        /*0ea6*/ 	.byte	0x3f
	.zero		1


	//   ....[20]....
        /*0ea8*/ 	.word	0x00003830
        /*0eac*/ 	.word	0x000000ff
        /*0eb0*/ 	.word	0x00000000
        /*0eb4*/ 	.short	0x0101
        /*0eb6*/ 	.byte	0x0c
	.zero		1


	//   ....[21]....
        /*0eb8*/ 	.word	0x00003a30
        /*0ebc*/ 	.word	0x000000ff
        /*0ec0*/ 	.word	0x00000000
        /*0ec4*/ 	.short	0x0101
        /*0ec6*/ 	.byte	0x04
	.zero		1


	//   ....[22]....
        /*0ec8*/ 	.word	0x00013b70
        /*0ecc*/ 	.word	0x00000009
        /*0ed0*/ 	.word	0x00036048
        /*0ed4*/ 	.short	0x010a
        /*0ed6*/ 	.byte	0x3f
	.zero		1


	//   ....[23]....
        /*0ed8*/ 	.word	0x00014260
        /*0edc*/ 	.word	0x00000003
        /*0ee0*/ 	.word	0x00000000
        /*0ee4*/ 	.short	0x010a
        /*0ee6*/ 	.byte	0x3f
	.zero		1


	//   ....[24]....
        /*0ee8*/ 	.word	0x00014320
        /*0eec*/ 	.word	0x00000003
        /*0ef0*/ 	.word	0x00000000
        /*0ef4*/ 	.short	0x010a
        /*0ef6*/ 	.byte	0x3f
	.zero		1


	//   ....[25]....
        /*0ef8*/ 	.word	0x000143e0
        /*0efc*/ 	.word	0x00000003
        /*0f00*/ 	.word	0x00000000
        /*0f04*/ 	.short	0x010a
        /*0f06*/ 	.byte	0x3f
	.zero		1


	//   ....[26]....
        /*0f08*/ 	.word	0x000144a0
        /*0f0c*/ 	.word	0x00000003
        /*0f10*/ 	.word	0x00000000
        /*0f14*/ 	.short	0x010a
        /*0f16*/ 	.byte	0x3f
	.zero		1


	//   ....[27]....
        /*0f18*/ 	.word	0x00014560
        /*0f1c*/ 	.word	0x00000003
        /*0f20*/ 	.word	0x00000000
        /*0f24*/ 	.short	0x010a
        /*0f26*/ 	.byte	0x3f
	.zero		1


	//   ....[28]....
        /*0f28*/ 	.word	0x00014620
        /*0f2c*/ 	.word	0x00000003
        /*0f30*/ 	.word	0x00000000
        /*0f34*/ 	.short	0x010a
        /*0f36*/ 	.byte	0x3f
	.zero		1


	//   ....[29]....
        /*0f38*/ 	.word	0x000146e0
        /*0f3c*/ 	.word	0x00000003
        /*0f40*/ 	.word	0x00000000
        /*0f44*/ 	.short	0x010a
        /*0f46*/ 	.byte	0x3f
	.zero		1


	//   ....[30]....
        /*0f48*/ 	.word	0x000147a0
        /*0f4c*/ 	.word	0x00000003
        /*0f50*/ 	.word	0x00000000
        /*0f54*/ 	.short	0x010a
        /*0f56*/ 	.byte	0x3f
	.zero		1


	//   ....[31]....
        /*0f58*/ 	.word	0x00014860
        /*0f5c*/ 	.word	0x00000003
        /*0f60*/ 	.word	0x00000000
        /*0f64*/ 	.short	0x010a
        /*0f66*/ 	.byte	0x3f
	.zero		1


	//----- nvinfo : EIATTR_NUM_MBARRIERS
	.align		4
.L_28:
        /*0f68*/ 	.byte	0x03, 0x38
        /*0f6a*/ 	.short	0x0012


	//----- nvinfo : EIATTR_EXIT_INSTR_OFFSETS
	.align		4
        /*0f6c*/ 	.byte	0x04, 0x1c
        /*0f6e*/ 	.short	(.L_30 - .L_29)


	//   ....[0]....
.L_29:
        /*0f70*/ 	.word	0x00000820


	//   ....[1]....
        /*0f74*/ 	.word	0x00003c20


	//   ....[2]....
        /*0f78*/ 	.word	0x0000ef90


	//   ....[3]....
        /*0f7c*/ 	.word	0x0000efd0


	//   ....[4]....
        /*0f80*/ 	.word	0x00013920


	//   ....[5]....
        /*0f84*/ 	.word	0x00013960


	//   ....[6]....
        /*0f88*/ 	.word	0x00013980


	//   ....[7]....
        /*0f8c*/ 	.word	0x00014160


	//   ....[8]....
        /*0f90*/ 	.word	0x00014890


	//----- nvinfo : EIATTR_MAX_THREADS
	.align		4
.L_30:
        /*0f94*/ 	.byte	0x04, 0x05
        /*0f96*/ 	.short	(.L_32 - .L_31)
.L_31:
        /*0f98*/ 	.word	0x00000100
        /*0f9c*/ 	.word	0x00000001
        /*0fa0*/ 	.word	0x00000001


	//----- nvinfo : EIATTR_CRS_STACK_SIZE
	.align		4
.L_32:
        /*0fa4*/ 	.byte	0x04, 0x1e
        /*0fa6*/ 	.short	(.L_34 - .L_33)
.L_33:
        /*0fa8*/ 	.word	0x00000000


	//----- nvinfo : EIATTR_CBANK_PARAM_SIZE
	.align		4
.L_34:
        /*0fac*/ 	.byte	0x03, 0x19
        /*0fae*/ 	.short	0x03f0


	//----- nvinfo : EIATTR_PARAM_CBANK
	.align		4
        /*0fb0*/ 	.byte	0x04, 0x0a
        /*0fb2*/ 	.short	(.L_36 - .L_35)
	.align		4
.L_35:
        /*0fb4*/ 	.word	index@(.nv.constant0._ZN7cutlass13device_kernelINS_4conv6kernel13ConvUniversalINS1_16ConvProblemShapeILNS1_8OperatorE0ELi2EEENS1_10collective14CollectiveConvINS1_46MainloopSm90TmaGmmaWarpSpecializedImplicitGemmILS5_0ELi9ELi2EN4cute5tupleIJNSA_1CILi1EEESD_SD_EEENS1_36KernelImplicitTmaWarpSpecializedSm90ELi1EEENSB_IJNSC_ILi256EEENSC_ILi128EEENSB_IJNSC_ILi32EEEEEEEEENS_6half_tESM_NSA_8TiledMMAINSA_8MMA_AtomIJNSA_4SM904GMMA26MMA_64x128x16_F32F16F16_SSILNSQ_5MajorE0ELSS_0ELNSQ_7ScaleInE1ELST_1EEEEEENSA_6LayoutISE_NSB_IJNSC_ILi0EEESX_SX_EEEEENSB_IJNSA_10UnderscoreES10_S10_EEEEENS7_6detail26Sm90ImplicitGemmTileTraitsINSA_20SM90_TMA_LOAD_IM2COLENSA_14ComposedLayoutINSA_7SwizzleILi2ELi4ELi3EEENSA_18smem_ptr_flag_bitsILi16EEENSW_INSB_IJNSB_IJNSC_ILi8EEESJ_EEENSB_IJSJ_SD_EEENSB_IJSD_NSC_ILi9EEEEEEEEENSB_IJNSB_IJSJ_SH_EEENSB_IJSD_SX_EEENSB_IJSX_NSC_ILi8192EEEEEEEEEEEEEvEENS14_INSA_13SM90_TMA_LOADENS16_IS18_S1A_NSW_INSB_IJNSB_IJS1B_NSC_ILi16EEEEEES1D_S1F_EEENSB_IJS1H_S1I_NSB_IJSX_NSC_ILi4096EEEEEEEEEEEEEvEEEENS_8epilogue10collective6detail29Sm90TmaWarpSpecializedAdapterINS21_15DefaultEpilogueISM_NSB_IJNSB_IJlllEEESD_SX_EEES26_NS20_6thread17LinearCombinationISM_Li1EffLNS27_9ScaleType4KindE0ELNS_15FloatRoundStyleE2ESM_EENS_4gemm15EpilogueDefaultEEEEEvvEEEEvNT_6ParamsE)
        /*0fb8*/ 	.short	0x0210
        /*0fba*/ 	.short	0x03f0


	//----- nvinfo : EIATTR_SW_WAR
	.align		4
.L_36:
        /*0fbc*/ 	.byte	0x04, 0x36
        /*0fbe*/ 	.short	(.L_38 - .L_37)
.L_37:
        /*0fc0*/ 	.word	0x00000008
.L_38:


//--------------------- .nv.callgraph             --------------------------
	.section	.nv.callgraph,"",@"SHT_CUDA_CALLGRAPH"
	.align	4
	.sectionentsize	8
	.align		4
        /*0000*/ 	.word	0x00000000
	.align		4
        /*0004*/ 	.word	0xffffffff
	.align		4
        /*0008*/ 	.word	0x00000000
	.align		4
        /*000c*/ 	.word	0xfffffffe
	.align		4
        /*0010*/ 	.word	0x00000000
	.align		4
        /*0014*/ 	.word	0xfffffffd
	.align		4
        /*0018*/ 	.word	0x00000000
	.align		4
        /*001c*/ 	.word	0xfffffffc


//--------------------- .nv.constant4             --------------------------
	.section	.nv.constant4,"a",@progbits
	.align	8
	.align		8
.nv.constant4:
        /*0000*/ 	.dword	_ZN39_INTERNAL_49536fe9_4_k_cu_256541a5_33354cuda3std3__45__cpo5beginE
	.align		8
        /*0008*/ 	.dword	_ZN39_INTERNAL_49536fe9_4_k_cu_256541a5_33354cuda3std3__45__cpo3endE
	.align		8
        /*0010*/ 	.dword	_ZN39_INTERNAL_49536fe9_4_k_cu_256541a5_33354cuda3std3__45__cpo6cbeginE
	.align		8
        /*0018*/ 	.dword	_ZN39_INTERNAL_49536fe9_4_k_cu_256541a5_33354cuda3std3__45__cpo4cendE
	.align		8
        /*0020*/ 	.dword	_ZN39_INTERNAL_49536fe9_4_k_cu_256541a5_33354cuda3std3__441_GLOBAL__N__49536fe9_4_k_cu_256541a5_33356ignoreE
	.align		8
        /*0028*/ 	.dword	_ZN39_INTERNAL_49536fe9_4_k_cu_256541a5_33354cuda3std3__419piecewise_constructE
	.align		8
        /*0030*/ 	.dword	_ZN39_INTERNAL_49536fe9_4_k_cu_256541a5_33354cuda3std3__48in_placeE
	.align		8
        /*0038*/ 	.dword	_ZN39_INTERNAL_49536fe9_4_k_cu_256541a5_33354cuda3std6ranges3__45__cpo4swapE
	.align		8
        /*0040*/ 	.dword	_ZN39_INTERNAL_49536fe9_4_k_cu_256541a5_33354cuda3std6ranges3__45__cpo9iter_moveE
	.align		8
        /*0048*/ 	.dword	_ZN39_INTERNAL_49536fe9_4_k_cu_256541a5_33354cute7productE
	.align		8
        /*0050*/ 	.dword	_ZN39_INTERNAL_49536fe9_4_k_cu_256541a5_33354cute1_E


//--------------------- .text._ZN7cutlass13device_kernelINS_4conv6kernel13ConvUniversalINS1_16ConvProblemShapeILNS1_8OperatorE0ELi2EEENS1_10collective14CollectiveConvINS1_46MainloopSm90TmaGmmaWarpSpecializedImplicitGemmILS5_0ELi9ELi2EN4cute5tupleIJNSA_1CILi1EEESD_SD_EEENS1_36KernelImplicitTmaWarpSpecializedSm90ELi1EEENSB_IJNSC_ILi256EEENSC_ILi128EEENSB_IJNSC_ILi32EEEEEEEEENS_6half_tESM_NSA_8TiledMMAINSA_8MMA_AtomIJNSA_4SM904GMMA26MMA_64x128x16_F32F16F16_SSILNSQ_5MajorE0ELSS_0ELNSQ_7ScaleInE1ELST_1EEEEEENSA_6LayoutISE_NSB_IJNSC_ILi0EEESX_SX_EEEEENSB_IJNSA_10UnderscoreES10_S10_EEEEENS7_6detail26Sm90ImplicitGemmTileTraitsINSA_20SM90_TMA_LOAD_IM2COLENSA_14ComposedLayoutINSA_7SwizzleILi2ELi4ELi3EEENSA_18smem_ptr_flag_bitsILi16EEENSW_INSB_IJNSB_IJNSC_ILi8EEESJ_EEENSB_IJSJ_SD_EEENSB_IJSD_NSC_ILi9EEEEEEEEENSB_IJNSB_IJSJ_SH_EEENSB_IJSD_SX_EEENSB_IJSX_NSC_ILi8192EEEEEEEEEEEEEvEENS14_INSA_13SM90_TMA_LOADENS16_IS18_S1A_NSW_INSB_IJNSB_IJS1B_NSC_ILi16EEEEEES1D_S1F_EEENSB_IJS1H_S1I_NSB_IJSX_NSC_ILi4096EEEEEEEEEEEEEvEEEENS_8epilogue10collective6detail29Sm90TmaWarpSpecializedAdapterINS21_15DefaultEpilogueISM_NSB_IJNSB_IJlllEEESD_SX_EEES26_NS20_6thread17LinearCombinationISM_Li1EffLNS27_9ScaleType4KindE0ELNS_15FloatRoundStyleE2ESM_EENS_4gemm15EpilogueDefaultEEEEEvvEEEEvNT_6ParamsE --------------------------
	.section	.text._ZN7cutlass13device_kernelINS_4conv6kernel13ConvUniversalINS1_16ConvProblemShapeILNS1_8OperatorE0ELi2EEENS1_10collective14CollectiveConvINS1_46MainloopSm90TmaGmmaWarpSpecializedImplicitGemmILS5_0ELi9ELi2EN4cute5tupleIJNSA_1CILi1EEESD_SD_EEENS1_36KernelImplicitTmaWarpSpecializedSm90ELi1EEENSB_IJNSC_ILi256EEENSC_ILi128EEENSB_IJNSC_ILi32EEEEEEEEENS_6half_tESM_NSA_8TiledMMAINSA_8MMA_AtomIJNSA_4SM904GMMA26MMA_64x128x16_F32F16F16_SSILNSQ_5MajorE0ELSS_0ELNSQ_7ScaleInE1ELST_1EEEEEENSA_6LayoutISE_NSB_IJNSC_ILi0EEESX_SX_EEEEENSB_IJNSA_10UnderscoreES10_S10_EEEEENS7_6detail26Sm90ImplicitGemmTileTraitsINSA_20SM90_TMA_LOAD_IM2COLENSA_14ComposedLayoutINSA_7SwizzleILi2ELi4ELi3EEENSA_18smem_ptr_flag_bitsILi16EEENSW_INSB_IJNSB_IJNSC_ILi8EEESJ_EEENSB_IJSJ_SD_EEENSB_IJSD_NSC_ILi9EEEEEEEEENSB_IJNSB_IJSJ_SH_EEENSB_IJSD_SX_EEENSB_IJSX_NSC_ILi8192EEEEEEEEEEEEEvEENS14_INSA_13SM90_TMA_LOADENS16_IS18_S1A_NSW_INSB_IJNSB_IJS1B_NSC_ILi16EEEEEES1D_S1F_EEENSB_IJS1H_S1I_NSB_IJSX_NSC_ILi4096EEEEEEEEEEEEEvEEEENS_8epilogue10collective6detail29Sm90TmaWarpSpecializedAdapterINS21_15DefaultEpilogueISM_NSB_IJNSB_IJlllEEESD_SX_EEES26_NS20_6thread17LinearCombinationISM_Li1EffLNS27_9ScaleType4KindE0ELNS_15FloatRoundStyleE2ESM_EENS_4gemm15EpilogueDefaultEEEEEvvEEEEvNT_6ParamsE,"ax",@progbits
	.align	128
.text._ZN7cutlass13device_kernelINS_4conv6kernel13ConvUniversalINS1_16ConvProblemShapeILNS1_8OperatorE0ELi2EEENS1_10collective14CollectiveConvINS1_46MainloopSm90TmaGmmaWarpSpecializedImplicitGemmILS5_0ELi9ELi2EN4cute5tupleIJNSA_1CILi1EEESD_SD_EEENS1_36KernelImplicitTmaWarpSpecializedSm90ELi1EEENSB_IJNSC_ILi256EEENSC_ILi128EEENSB_IJNSC_ILi32EEEEEEEEENS_6half_tESM_NSA_8TiledMMAINSA_8MMA_AtomIJNSA_4SM904GMMA26MMA_64x128x16_F32F16F16_SSILNSQ_5MajorE0ELSS_0ELNSQ_7ScaleInE1ELST_1EEEEEENSA_6LayoutISE_NSB_IJNSC_ILi0EEESX_SX_EEEEENSB_IJNSA_10UnderscoreES10_S10_EEEEENS7_6detail26Sm90ImplicitGemmTileTraitsINSA_20SM90_TMA_LOAD_IM2COLENSA_14ComposedLayoutINSA_7SwizzleILi2ELi4ELi3EEENSA_18smem_ptr_flag_bitsILi16EEENSW_INSB_IJNSB_IJNSC_ILi8EEESJ_EEENSB_IJSJ_SD_EEENSB_IJSD_NSC_ILi9EEEEEEEEENSB_IJNSB_IJSJ_SH_EEENSB_IJSD_SX_EEENSB_IJSX_NSC_ILi8192EEEEEEEEEEEEEvEENS14_INSA_13SM90_TMA_LOADENS16_IS18_S1A_NSW_INSB_IJNSB_IJS1B_NSC_ILi16EEEEEES1D_S1F_EEENSB_IJS1H_S1I_NSB_IJSX_NSC_ILi4096EEEEEEEEEEEEEvEEEENS_8epilogue10collective6detail29Sm90TmaWarpSpecializedAdapterINS21_15DefaultEpilogueISM_NSB_IJNSB_IJlllEEESD_SX_EEES26_NS20_6thread17LinearCombinationISM_Li1EffLNS27_9ScaleType4KindE0ELNS_15FloatRoundStyleE2ESM_EENS_4gemm15EpilogueDefaultEEEEEvvEEEEvNT_6ParamsE:
        .type           _ZN7cutlass13device_kernelINS_4conv6kernel13ConvUniversalINS1_16ConvProblemShapeILNS1_8OperatorE0ELi2EEENS1_10collective14CollectiveConvINS1_46MainloopSm90TmaGmmaWarpSpecializedImplicitGemmILS5_0ELi9ELi2EN4cute5tupleIJNSA_1CILi1EEESD_SD_EEENS1_36KernelImplicitTmaWarpSpecializedSm90ELi1EEENSB_IJNSC_ILi256EEENSC_ILi128EEENSB_IJNSC_ILi32EEEEEEEEENS_6half_tESM_NSA_8TiledMMAINSA_8MMA_AtomIJNSA_4SM904GMMA26MMA_64x128x16_F32F16F16_SSILNSQ_5MajorE0ELSS_0ELNSQ_7ScaleInE1ELST_1EEEEEENSA_6LayoutISE_NSB_IJNSC_ILi0EEESX_SX_EEEEENSB_IJNSA_10UnderscoreES10_S10_EEEEENS7_6detail26Sm90ImplicitGemmTileTraitsINSA_20SM90_TMA_LOAD_IM2COLENSA_14ComposedLayoutINSA_7SwizzleILi2ELi4ELi3EEENSA_18smem_ptr_flag_bitsILi16EEENSW_INSB_IJNSB_IJNSC_ILi8EEESJ_EEENSB_IJSJ_SD_EEENSB_IJSD_NSC_ILi9EEEEEEEEENSB_IJNSB_IJSJ_SH_EEENSB_IJSD_SX_EEENSB_IJSX_NSC_ILi8192EEEEEEEEEEEEEvEENS14_INSA_13SM90_TMA_LOADENS16_IS18_S1A_NSW_INSB_IJNSB_IJS1B_NSC_ILi16EEEEEES1D_S1F_EEENSB_IJS1H_S1I_NSB_IJSX_NSC_ILi4096EEEEEEEEEEEEEvEEEENS_8epilogue10collective6detail29Sm90TmaWarpSpecializedAdapterINS21_15DefaultEpilogueISM_NSB_IJNSB_IJlllEEESD_SX_EEES26_NS20_6thread17LinearCombinationISM_Li1EffLNS27_9ScaleType4KindE0ELNS_15FloatRoundStyleE2ESM_EENS_4gemm15EpilogueDefaultEEEEEvvEEEEvNT_6ParamsE,@function
        .size           _ZN7cutlass13device_kernelINS_4conv6kernel13ConvUniversalINS1_16ConvProblemShapeILNS1_8OperatorE0ELi2EEENS1_10collective14CollectiveConvINS1_46MainloopSm90TmaGmmaWarpSpecializedImplicitGemmILS5_0ELi9ELi2EN4cute5tupleIJNSA_1CILi1EEESD_SD_EEENS1_36KernelImplicitTmaWarpSpecializedSm90ELi1EEENSB_IJNSC_ILi256EEENSC_ILi128EEENSB_IJNSC_ILi32EEEEEEEEENS_6half_tESM_NSA_8TiledMMAINSA_8MMA_AtomIJNSA_4SM904GMMA26MMA_64x128x16_F32F16F16_SSILNSQ_5MajorE0ELSS_0ELNSQ_7ScaleInE1ELST_1EEEEEENSA_6LayoutISE_NSB_IJNSC_ILi0EEESX_SX_EEEEENSB_IJNSA_10UnderscoreES10_S10_EEEEENS7_6detail26Sm90ImplicitGemmTileTraitsINSA_20SM90_TMA_LOAD_IM2COLENSA_14ComposedLayoutINSA_7SwizzleILi2ELi4ELi3EEENSA_18smem_ptr_flag_bitsILi16EEENSW_INSB_IJNSB_IJNSC_ILi8EEESJ_EEENSB_IJSJ_SD_EEENSB_IJSD_NSC_ILi9EEEEEEEEENSB_IJNSB_IJSJ_SH_EEENSB_IJSD_SX_EEENSB_IJSX_NSC_ILi8192EEEEEEEEEEEEEvEENS14_INSA_13SM90_TMA_LOADENS16_IS18_S1A_NSW_INSB_IJNSB_IJS1B_NSC_ILi16EEEEEES1D_S1F_EEENSB_IJS1H_S1I_NSB_IJSX_NSC_ILi4096EEEEEEEEEEEEEvEEEENS_8epilogue10collective6detail29Sm90TmaWarpSpecializedAdapterINS21_15DefaultEpilogueISM_NSB_IJNSB_IJlllEEESD_SX_EEES26_NS20_6thread17LinearCombinationISM_Li1EffLNS27_9ScaleType4KindE0ELNS_15FloatRoundStyleE2ESM_EENS_4gemm15EpilogueDefaultEEEEEvvEEEEvNT_6ParamsE,(.L_x_541 - _ZN7cutlass13device_kernelINS_4conv6kernel13ConvUniversalINS1_16ConvProblemShapeILNS1_8OperatorE0ELi2EEENS1_10collective14CollectiveConvINS1_46MainloopSm90TmaGmmaWarpSpecializedImplicitGemmILS5_0ELi9ELi2EN4cute5tupleIJNSA_1CILi1EEESD_SD_EEENS1_36KernelImplicitTmaWarpSpecializedSm90ELi1EEENSB_IJNSC_ILi256EEENSC_ILi128EEENSB_IJNSC_ILi32EEEEEEEEENS_6half_tESM_NSA_8TiledMMAINSA_8MMA_AtomIJNSA_4SM904GMMA26MMA_64x128x16_F32F16F16_SSILNSQ_5MajorE0ELSS_0ELNSQ_7ScaleInE1ELST_1EEEEEENSA_6LayoutISE_NSB_IJNSC_ILi0EEESX_SX_EEEEENSB_IJNSA_10UnderscoreES10_S10_EEEEENS7_6detail26Sm90ImplicitGemmTileTraitsINSA_20SM90_TMA_LOAD_IM2COLENSA_14ComposedLayoutINSA_7SwizzleILi2ELi4ELi3EEENSA_18smem_ptr_flag_bitsILi16EEENSW_INSB_IJNSB_IJNSC_ILi8EEESJ_EEENSB_IJSJ_SD_EEENSB_IJSD_NSC_ILi9EEEEEEEEENSB_IJNSB_IJSJ_SH_EEENSB_IJSD_SX_EEENSB_IJSX_NSC_ILi8192EEEEEEEEEEEEEvEENS14_INSA_13SM90_TMA_LOADENS16_IS18_S1A_NSW_INSB_IJNSB_IJS1B_NSC_ILi16EEEEEES1D_S1F_EEENSB_IJS1H_S1I_NSB_IJSX_NSC_ILi4096EEEEEEEEEEEEEvEEEENS_8epilogue10collective6detail29Sm90TmaWarpSpecializedAdapterINS21_15DefaultEpilogueISM_NSB_IJNSB_IJlllEEESD_SX_EEES26_NS20_6thread17LinearCombinationISM_Li1EffLNS27_9ScaleType4KindE0ELNS_15FloatRoundStyleE2ESM_EENS_4gemm15EpilogueDefaultEEEEEvvEEEEvNT_6ParamsE)
        .other          _ZN7cutlass13device_kernelINS_4conv6kernel13ConvUniversalINS1_16ConvProblemShapeILNS1_8OperatorE0ELi2EEENS1_10collective14CollectiveConvINS1_46MainloopSm90TmaGmmaWarpSpecializedImplicitGemmILS5_0ELi9ELi2EN4cute5tupleIJNSA_1CILi1EEESD_SD_EEENS1_36KernelImplicitTmaWarpSpecializedSm90ELi1EEENSB_IJNSC_ILi256EEENSC_ILi128EEENSB_IJNSC_ILi32EEEEEEEEENS_6half_tESM_NSA_8TiledMMAINSA_8MMA_AtomIJNSA_4SM904GMMA26MMA_64x128x16_F32F16F16_SSILNSQ_5MajorE0ELSS_0ELNSQ_7ScaleInE1ELST_1EEEEEENSA_6LayoutISE_NSB_IJNSC_ILi0EEESX_SX_EEEEENSB_IJNSA_10UnderscoreES10_S10_EEEEENS7_6detail26Sm90ImplicitGemmTileTraitsINSA_20SM90_TMA_LOAD_IM2COLENSA_14ComposedLayoutINSA_7SwizzleILi2ELi4ELi3EEENSA_18smem_ptr_flag_bitsILi16EEENSW_INSB_IJNSB_IJNSC_ILi8EEESJ_EEENSB_IJSJ_SD_EEENSB_IJSD_NSC_ILi9EEEEEEEEENSB_IJNSB_IJSJ_SH_EEENSB_IJSD_SX_EEENSB_IJSX_NSC_ILi8192EEEEEEEEEEEEEvEENS14_INSA_13SM90_TMA_LOADENS16_IS18_S1A_NSW_INSB_IJNSB_IJS1B_NSC_ILi16EEEEEES1D_S1F_EEENSB_IJS1H_S1I_NSB_IJSX_NSC_ILi4096EEEEEEEEEEEEEvEEEENS_8epilogue10collective6detail29Sm90TmaWarpSpecializedAdapterINS21_15DefaultEpilogueISM_NSB_IJNSB_IJlllEEESD_SX_EEES26_NS20_6thread17LinearCombinationISM_Li1EffLNS27_9ScaleType4KindE0ELNS_15FloatRoundStyleE2ESM_EENS_4gemm15EpilogueDefaultEEEEEvvEEEEvNT_6ParamsE,@"STO_CUDA_ENTRY STV_DEFAULT"
_ZN7cutlass13device_kernelINS_4conv6kernel13ConvUniversalINS1_16ConvProblemShapeILNS1_8OperatorE0ELi2EEENS1_10collective14CollectiveConvINS1_46MainloopSm90TmaGmmaWarpSpecializedImplicitGemmILS5_0ELi9ELi2EN4cute5tupleIJNSA_1CILi1EEESD_SD_EEENS1_36KernelImplicitTmaWarpSpecializedSm90ELi1EEENSB_IJNSC_ILi256EEENSC_ILi128EEENSB_IJNSC_ILi32EEEEEEEEENS_6half_tESM_NSA_8TiledMMAINSA_8MMA_AtomIJNSA_4SM904GMMA26MMA_64x128x16_F32F16F16_SSILNSQ_5MajorE0ELSS_0ELNSQ_7ScaleInE1ELST_1EEEEEENSA_6LayoutISE_NSB_IJNSC_ILi0EEESX_SX_EEEEENSB_IJNSA_10UnderscoreES10_S10_EEEEENS7_6detail26Sm90ImplicitGemmTileTraitsINSA_20SM90_TMA_LOAD_IM2COLENSA_14ComposedLayoutINSA_7SwizzleILi2ELi4ELi3EEENSA_18smem_ptr_flag_bitsILi16EEENSW_INSB_IJNSB_IJNSC_ILi8EEESJ_EEENSB_IJSJ_SD_EEENSB_IJSD_NSC_ILi9EEEEEEEEENSB_IJNSB_IJSJ_SH_EEENSB_IJSD_SX_EEENSB_IJSX_NSC_ILi8192EEEEEEEEEEEEEvEENS14_INSA_13SM90_TMA_LOADENS16_IS18_S1A_NSW_INSB_IJNSB_IJS1B_NSC_ILi16EEEEEES1D_S1F_EEENSB_IJS1H_S1I_NSB_IJSX_NSC_ILi4096EEEEEEEEEEEEEvEEEENS_8epilogue10collective6detail29Sm90TmaWarpSpecializedAdapterINS21_15DefaultEpilogueISM_NSB_IJNSB_IJlllEEESD_SX_EEES26_NS20_6thread17LinearCombinationISM_Li1EffLNS27_9ScaleType4KindE0ELNS_15FloatRoundStyleE2ESM_EENS_4gemm15EpilogueDefaultEEEEEvvEEEEvNT_6ParamsE:
[----:B------:R-:W0:Y:S01]  /*0000*/  LDC R1, c[0x0][0x28] ;  /* 0x00000a00ff017b82 */ /* 0x000e220000000800 */
[----:B------:R-:W1:Y:S01]  /*0010*/  S2R R7, SR_TID.X ;  /* 0x0000000000077919 */ /* 0x000e620000002100 */
[----:B------:R-:W-:Y:S01]  /*0020*/  ELECT P0, URZ, PT ;  /* 0x00000000003f782f */ /* 0x000fe20003800000 */
[----:B------:R-:W-:Y:S01]  /*0030*/  BSSY B0, `(.L_x_0) ;  /* 0x0000015000007945 */ /* 0x000fe20003800000 */
[----:B0-----:R-:W-:Y:S01]  /*0040*/  VIADD R1, R1, 0xfffffd90 ;  /* 0xfffffd9001017836 */ /* 0x001fe20000000000 */
[----:B-1----:R-:W-:-:S05]  /*0050*/  SHF.R.U32.HI R0, RZ, 0x5, R7 ;  /* 0x00000005ff007819 */ /* 0x002fca0000011607 */
[----:B------:R-:W0:Y:S02]  /*0060*/  SHFL.IDX PT, R2, R0, RZ, 0x1f ;  /* 0x00001fff00027589 */ /* 0x000e2400000e0000 */
[----:B0-----:R-:W-:Y:S02]  /*0070*/  R2UR UR4, R2 ;  /* 0x00000000020472ca */ /* 0x001fe400000e0000 */
[----:B------:R-:W-:-:S06]  /*0080*/  SHF.R.U32.HI R2, RZ, 0x7, R7 ;  /* 0x00000007ff027819 */ /* 0x000fcc0000011607 */
[----:B------:R-:W0:Y:S05]  /*0090*/  SHFL.IDX PT, R2, R2, RZ, 0x1f ;  /* 0x00001fff02027589 */ /* 0x000e2a00000e0000 */
[----:B------:R-:W-:Y:S02]  /*00a0*/  USHF.R.S32.HI UR5, URZ, 0x1f, UR4 ;  /* 0x0000001f3f057899 */ /* 0x000fe40008011404 */
[----:B------:R-:W-:Y:S02]  /*00b0*/  ISETP.NE.OR P0, PT, RZ, UR4, !P0 ;  /* 0x00000004ff007c0c */ /* 0x000fe4000c705670 */
[----:B------:R-:W-:-:S04]  /*00c0*/  ULEA.HI UR5, UR5, UR4, URZ, 0x2 ;  /* 0x0000000405057291 */ /* 0x000fc8000f8f103f */
[----:B------:R-:W-:-:S04]  /*00d0*/  ULOP3.LUT UR5, UR5, 0xfffffffc, URZ, 0xc0, !UPT ;  /* 0xfffffffc05057892 */ /* 0x000fc8000f8ec03f */
[----:B------:R-:W-:-:S03]  /*00e0*/  UIADD3 UR7, UR4, -UR5, URZ ;  /* 0x8000000504077290 */ /* 0x000fc6000fffe03f */
[----:B------:R-:W-:Y:S09]  /*00f0*/  @P0 BRA `(.L_x_1) ;  /* 0x0000000000200947 */ /* 0x000ff20003800000 */
[----:B------:R-:W-:Y:S02]  /*0100*/  ULDC.64 UR4, c[0x0][0x198] ;  /* 0x0000660000047ab9 */ /* 0x000fe40000000a00 */
[----:B------:R-:W-:Y:S02]  /*0110*/  UIADD3 UR8, UP0, UR4, 0xf0, URZ ;  /* 0x000000f004087890 */ /* 0x000fe4000ff1e03f */
[----:B------:R-:W-:Y:S02]  /*0120*/  UIADD3 UR4, UP1, UR4, 0x1f0, URZ ;  /* 0x000001f004047890 */ /* 0x000fe4000ff3e03f */
[----:B------:R-:W-:Y:S02]  /*0130*/  UIADD3.X UR9, URZ, UR5, URZ, UP0, !UPT ;  /* 0x000000053f097290 */ /* 0x000fe400087fe43f */
[----:B------:R-:W-:-:S07]  /*0140*/  UIADD3.X UR5, URZ, UR5, URZ, UP1, !UPT ;  /* 0x000000053f057290 */ /* 0x000fce0008ffe43f */
[----:B------:R1:W-:Y:S02]  /*0150*/  UTMACCTL.PF [UR8] ;  /* 0x00000000080079b9 */ /* 0x0003e40008040000 */
[----:B------:R1:W-:Y:S02]  /*0160*/  UTMACCTL.PF [UR4] ;  /* 0x00000000040079b9 */ /* 0x0003e40008040000 */
[----:B-1----:R-:W-:Y:S01]  /*0170*/  NOP ;  /* 0x0000000000007918 */ /* 0x002fe20000000000 */
.L_x_1:
[----:B------:R-:W-:Y:S05]  /*0180*/  BSYNC B0 ;  /* 0x0000000000007941 */ /* 0x000fea0003800000 */
.L_x_0:
[----:B------:R-:W1:Y:S01]  /*0190*/  SHFL.IDX PT, R0, R0, RZ, 0x1f ;  /* 0x00001fff00007589 */ /* 0x000e6200000e0000 */
[----:B0-----:R-:W-:-:S13]  /*01a0*/  R2UR UR11, R2 ;  /* 0x00000000020b72ca */ /* 0x001fda00000e0000 */
[----:B------:R-:W-:Y:S02]  /*01b0*/  ULOP3.LUT UP0, URZ, UR11, UR7, URZ, 0xfc, !UPT ;  /* 0x000000070b3f7292 */ /* 0x000fe4000f80fc3f */
[----:B------:R-:W-:Y:S02]  /*01c0*/  UISETP.NE.AND UP1, UPT, UR11, 0x1, UPT ;  /* 0x000000010b00788c */ /* 0x000fe4000bf25270 */
[----:B------:R-:W-:-:S04]  /*01d0*/  USEL UR6, URZ, 0x1, UP0 ;  /* 0x000000013f067887 */ /* 0x000fc80008000000 */
[----:B------:R-:W-:Y:S01]  /*01e0*/  USEL UR6, UR6, 0x2, UP1 ;  /* 0x0000000206067887 */ /* 0x000fe20008800000 */
[----:B-1----:R-:W-:-:S13]  /*01f0*/  ISETP.NE.AND P0, PT, R0, RZ, PT ;  /* 0x000000ff0000720c */ /* 0x002fda0003f05270 */
[----:B------:R-:W-:Y:S05]  /*0200*/  @P0 BRA `(.L_x_2) ;  /* 0x00000000008c0947 */ /* 0x000fea0003800000 */
[----:B------:R-:W-:Y:S01]  /*0210*/  ELECT P0, URZ, PT ;  /* 0x00000000003f782f */ /* 0x000fe20003800000 */
[----:B------:R-:W-:-:S12]  /*0220*/  BSSY B0, `(.L_x_2) ;  /* 0x0000021000007945 */ /* 0x000fd80003800000 */
[----:B------:R-:W-:Y:S05]  /*0230*/  @!P0 BRA `(.L_x_3) ;  /* 0x00000000007c8947 */ /* 0x000fea0003800000 */
[----:B------:R-:W0:Y:S01]  /*0240*/  S2UR UR10, SR_CgaCtaId ;  /* 0x00000000000a79c3 */ /* 0x000e220000008800 */
[----:B------:R-:W-:Y:S01]  /*0250*/  UMOV UR4, 0x400 ;  /* 0x0000040000047882 */ /* 0x000fe20000000000 */
[----:B------:R-:W-:Y:S01]  /*0260*/  UMOV UR5, 0x1 ;  /* 0x0000000100057882 */ /* 0x000fe20000000000 */
[----:B------:R-:W-:Y:S02]  /*0270*/  UMOV UR8, 0x80 ;  /* 0x0000008000087882 */ /* 0x000fe40000000000 */
[----:B------:R-:W-:-:S04]  /*0280*/  UIADD3 UR8, -UR8, 0x100000, URZ ;  /* 0x0010000008087890 */ /* 0x000fc8000fffe13f */
[----:B------:R-:W-:Y:S02]  /*0290*/  USHF.L.U32 UR9, UR8, 0xb, URZ ;  /* 0x0000000b08097899 */ /* 0x000fe4000800063f */
[----:B------:R-:W-:Y:S02]  /*02a0*/  USHF.L.U32 UR8, UR8, 0x1, URZ ;  /* 0x0000000108087899 */ /* 0x000fe4000800063f */
[----:B0-----:R-:W-:Y:S02]  /*02b0*/  ULEA UR10, UR10, UR4, 0x18 ;  /* 0x000000040a0a7291 */ /* 0x001fe4000f8ec03f */
[----:B------:R-:W-:-:S04]  /*02c0*/  UIADD3 UR4, -UR5, 0x100000, URZ ;  /* 0x0010000005047890 */ /* 0x000fc8000fffe13f */
[----:B------:R-:W-:Y:S02]  /*02d0*/  USHF.L.U32 UR5, UR4, 0xb, URZ ;  /* 0x0000000b04057899 */ /* 0x000fe4000800063f */
[----:B------:R-:W-:Y:S01]  /*02e0*/  USHF.L.U32 UR4, UR4, 0x1, URZ ;  /* 0x0000000104047899 */ /* 0x000fe2000800063f */
[----:B------:R-:W0:Y:S11]  /*02f0*/  FENCE.VIEW.ASYNC.S ;  /* 0x00000000000073c6 */ /* 0x000e360000000000 */
[----:B0-----:R0:W1:Y:S01]  /*0300*/  SYNCS.EXCH.64 URZ, [UR10+0x36000], UR4 ;  /* 0x036000040a3f75b2 */ /* 0x0010620008000100 */
[----:B------:R0:W2:Y:S01]  /*0310*/  SYNCS.EXCH.64 URZ, [UR10+0x36048], UR8 ;  /* 0x036048080a3f75b2 */ /* 0x0000a20008000100 */
[----:B------:R0:W3:Y:S01]  /*0320*/  SYNCS.EXCH.64 URZ, [UR10+0x36008], UR4 ;  /* 0x036008040a3f75b2 */ /* 0x0000e20008000100 */
[----:B------:R0:W4:Y:S01]  /*0330*/  SYNCS.EXCH.64 URZ, [UR10+0x36050], UR8 ;  /* 0x036050080a3f75b2 */ /* 0x0001220008000100 */
[----:B------:R0:W0:Y:S01]  /*0340*/  SYNCS.EXCH.64 URZ, [UR10+0x36010], UR4 ;  /* 0x036010040a3f75b2 */ /* 0x0000220008000100 */
        /* <DEDUP_REMOVED lines=13> */
[----:B------:R-:W-:Y:S01]  /*0420*/  NOP ;  /* 0x0000000000007918 */ /* 0x000fe20000000000 */
.L_x_3:
[----:B0-----:R-:W-:Y:S05]  /*0430*/  BSYNC B0 ;  /* 0x0000000000007941 */ /* 0x001fea0003800000 */
.L_x_2:
[----:B------:R-:W-:Y:S01]  /*0440*/  ULDC.64 UR4, c[0x0][0x598] ;  /* 0x0001660000047ab9 */ /* 0x000fe20000000a00 */
[----:B------:R-:W-:Y:S01]  /*0450*/  SHF.R.S32.HI R0, RZ, 0x1f, R7 ;  /* 0x0000001fff007819 */ /* 0x000fe20000011407 */
[----:B------:R-:W-:Y:S01]  /*0460*/  NOP ;  /* 0x0000000000007918 */ /* 0x000fe20000000000 */
[----:B------:R-:W-:Y:S01]  /*0470*/  ISETP.NE.U32.AND P0, PT, RZ, UR4, PT ;  /* 0x00000004ff007c0c */ /* 0x000fe2000bf05070 */
[----:B------:R-:W-:Y:S01]  /*0480*/  NOP ;  /* 0x0000000000007918 */ /* 0x000fe20000000000 */
[----:B------:R-:W-:Y:S01]  /*0490*/  LEA.HI R0, R0, R7, RZ, 0x7 ;  /* 0x0000000700007211 */ /* 0x000fe200078f38ff */
[----:B------:R-:W-:Y:S01]  /*04a0*/  ULDC.64 UR14, c[0x0][0x208] ;  /* 0x00008200000e7ab9 */ /* 0x000fe20000000a00 */
[----:B-1234-:R-:W-:Y:S01]  /*04b0*/  BAR.SYNC.DEFER_BLOCKING 0x0 ;  /* 0x0000000000007b1d */ /* 0x01efe20000010000 */
[----:B------:R-:W-:Y:S02]  /*04c0*/  ISETP.NE.AND.EX P0, PT, RZ, UR5, PT, P0 ;  /* 0x00000005ff007c0c */ /* 0x000fe4000bf05300 */
[----:B------:R-:W-:-:S05]  /*04d0*/  LOP3.LUT R0, R0, 0xffffff80, RZ, 0xc0, !PT ;  /* 0xffffff8000007812 */ /* 0x000fca00078ec0ff */
[----:B------:R-:W-:-:S06]  /*04e0*/  IMAD.IADD R5, R7, 0x1, -R0 ;  /* 0x0000000107057824 */ /* 0x000fcc00078e0a00 */
[----:B------:R-:W-:Y:S05]  /*04f0*/  @!P0 BRA `(.L_x_4) ;  /* 0x0000000000208947 */ /* 0x000fea0003800000 */
[----:B------:R-:W0:Y:S02]  /*0500*/  LDC.64 R2, c[0x0][0x598] ;  /* 0x00016600ff027b82 */ /* 0x000e240000000a00 */
[----:B0-----:R-:W2:Y:S02]  /*0510*/  LDG.E.64 R2, desc[UR14][R2.64] ;  /* 0x0000000e02027981 */ /* 0x001ea4000c1e1b00 */
[----:B--2---:R-:W-:-:S04]  /*0520*/  ISETP.NE.U32.AND P0, PT, R2, RZ, PT ;  /* 0x000000ff0200720c */ /* 0x004fc80003f05070 */
[----:B------:R-:W-:-:S13]  /*0530*/  ISETP.NE.AND.EX P0, PT, R3, RZ, PT, P0 ;  /* 0x000000ff0300720c */ /* 0x000fda0003f05300 */
[----:B------:R-:W-:Y:S05]  /*0540*/  @!P0 BRA `(.L_x_4) ;  /* 0x00000000000c8947 */ /* 0x000fea0003800000 */
[----:B------:R-:W2:Y:S02]  /*0550*/  LD.E R2, desc[UR14][R2.64] ;  /* 0x0000000e02027980 */ /* 0x000ea4000c101900 */
[----:B--2---:R-:W-:Y:S01]  /*0560*/  R2UR UR13, R2 ;  /* 0x00000000020d72ca */ /* 0x004fe200000e0000 */
[----:B------:R-:W-:-:S14]  /*0570*/  BRA `(.L_x_5) ;  /* 0x0000000000247947 */ /* 0x000fdc0003800000 */
.L_x_4:
[----:B------:R-:W-:Y:S02]  /*0580*/  ULDC.64 UR4, c[0x0][0x588] ;  /* 0x0001620000047ab9 */ /* 0x000fe40000000a00 */
[----:B------:R-:W-:-:S04]  /*0590*/  ISETP.NE.U32.AND P0, PT, RZ, UR4, PT ;  /* 0x00000004ff007c0c */ /* 0x000fc8000bf05070 */
[----:B------:R-:W-:-:S13]  /*05a0*/  ISETP.NE.AND.EX P0, PT, RZ, UR5, PT, P0 ;  /* 0x00000005ff007c0c */ /* 0x000fda000bf05300 */
[----:B------:R-:W-:Y:S05]  /*05b0*/  @!P0 BRA `(.L_x_6) ;  /* 0x0000000000108947 */ /* 0x000fea0003800000 */
[----:B------:R-:W0:Y:S02]  /*05c0*/  LDC.64 R2, c[0x0][0x588] ;  /* 0x00016200ff027b82 */ /* 0x000e240000000a00 */
[----:B0-----:R-:W2:Y:S02]  /*05d0*/  LDG.E R2, desc[UR14][R2.64] ;  /* 0x0000000e02027981 */ /* 0x001ea4000c1e1900 */
[----:B--2---:R-:W-:Y:S01]  /*05e0*/  R2UR UR13, R2 ;  /* 0x00000000020d72ca */ /* 0x004fe200000e0000 */
[----:B------:R-:W-:-:S14]  /*05f0*/  BRA `(.L_x_5) ;  /* 0x0000000000047947 */ /* 0x000fdc0003800000 */
.L_x_6:
[----:B------:R-:W-:-:S05]  /*0600*/  ULDC UR13, c[0x0][0x580] ;  /* 0x00016000000d7ab9 */ /* 0x000fca0000000800 */
.L_x_5:
[----:B------:R-:W-:Y:S02]  /*0610*/  ULDC.64 UR4, c[0x0][0x5a0] ;  /* 0x0001680000047ab9 */ /* 0x000fe40000000a00 */
[----:B------:R-:W-:-:S04]  /*0620*/  ISETP.NE.U32.AND P0, PT, RZ, UR4, PT ;  /* 0x00000004ff007c0c */ /* 0x000fc8000bf05070 */
[----:B------:R-:W-:-:S13]  /*0630*/  ISETP.NE.AND.EX P0, PT, RZ, UR5, PT, P0 ;  /* 0x00000005ff007c0c */ /* 0x000fda000bf05300 */
        /* <DEDUP_REMOVED lines=9> */
.L_x_7:
        /* <DEDUP_REMOVED lines=8> */
.L_x_9:
[----:B------:R-:W-:-:S05]  /*0750*/  ULDC UR16, c[0x0][0x584] ;  /* 0x0001610000107ab9 */ /* 0x000fca0000000800 */
.L_x_8:
[----:B------:R-:W-:Y:S01]  /*0760*/  ULDC UR4, c[0x0][0x3c4] ;  /* 0x0000f10000047ab9 */ /* 0x000fe20000000800 */
[----:B------:R-:W-:Y:S01]  /*0770*/  ISETP.NE.AND P0, PT, RZ, UR11, PT ;  /* 0x0000000bff007c0c */ /* 0x000fe2000bf05270 */
[----:B------:R-:W-:Y:S01]  /*0780*/  UIADD3 UR4, UR4, 0x1f, URZ ;  /* 0x0000001f04047890 */ /* 0x000fe2000fffe03f */
[----:B------:R-:W-:-:S03]  /*0790*/  ULDC.64 UR26, c[0x0][0x3c8] ;  /* 0x0000f200001a7ab9 */ /* 0x000fc60000000a00 */
[----:B------:R-:W-:-:S04]  /*07a0*/  USHF.R.S32.HI UR5, URZ, 0x1f, UR4 ;  /* 0x0000001f3f057899 */ /* 0x000fc80008011404 */
[----:B------:R-:W-:-:S04]  /*07b0*/  ULEA.HI UR4, UR5, UR4, URZ, 0x5 ;  /* 0x0000000405047291 */ /* 0x000fc8000f8f283f */
[----:B------:R-:W-:-:S04]  /*07c0*/  USHF.R.S32.HI UR4, URZ, 0x5, UR4 ;  /* 0x000000053f047899 */ /* 0x000fc80008011404 */
[----:B------:R-:W-:-:S04]  /*07d0*/  UIMAD UR5, UR4, UR26, URZ ;  /* 0x0000001a040572a4 */ /* 0x000fc8000f8e023f */
[----:B------:R-:W-:Y:S01]  /*07e0*/  UIMAD UR5, UR5, UR27, URZ ;  /* 0x0000001b050572a4 */ /* 0x000fe2000f8e023f */
[----:B------:R-:W-:Y:S11]  /*07f0*/  @!P0 BRA `(.L_x_10) ;  /* 0x00000130005c8947 */ /* 0x000ff60003800000 */
[----:B------:R-:W-:-:S06]  /*0800*/  UISETP.NE.AND UP0, UPT, UR11, 0x1, UPT ;  /* 0x000000010b00788c */ /* 0x000fcc000bf05270 */
[----:B------:R-:W-:-:S13]  /*0810*/  PLOP3.LUT P0, PT, PT, PT, UP0, 0x80, 0x0 ;  /* 0x000000000000781c */ /* 0x000fda0003f0f008 */
[----:B------:R-:W-:Y:S05]  /*0820*/  @P0 EXIT ;  /* 0x000000000000094d */ /* 0x000fea0003800000 */
[----:B------:R0:W-:Y:S01]  /*0830*/  STL [R1], RZ ;  /* 0x000000ff01007387 */ /* 0x0001e20000100800 */
[----:B------:R-:W-:Y:S01]  /*0840*/  UISETP.GE.AND UP0, UPT, UR5, 0x1, UPT ;  /* 0x000000010500788c */ /* 0x000fe2000bf06270 */
[----:B------:R-:W-:Y:S01]  /*0850*/  CS2R R86, SRZ ;  /* 0x0000000000567805 */ /* 0x000fe2000001ff00 */
[----:B------:R-:W-:Y:S01]  /*0860*/  UMOV UR4, URZ ;  /* 0x0000003f00047c82 */ /* 0x000fe20008000000 */
[----:B------:R0:W-:Y:S01]  /*0870*/  STL [R1+0x4], RZ ;  /* 0x000004ff01007387 */ /* 0x0001e20000100800 */
[----:B------:R-:W-:Y:S02]  /*0880*/  CS2R R152, SRZ ;  /* 0x0000000000987805 */ /* 0x000fe4000001ff00 */
[----:B------:R-:W-:Y:S02]  /*0890*/  CS2R R154, SRZ ;  /* 0x00000000009a7805 */ /* 0x000fe4000001ff00 */
[----:B------:R-:W-:Y:S01]  /*08a0*/  PLOP3.LUT P0, PT, PT, PT, UP0, 0x80, 0x0 ;  /* 0x000000000000781c */ /* 0x000fe20003f0f008 */
[----:B------:R0:W-:Y:S01]  /*08b0*/  STL [R1+0x8], RZ ;  /* 0x000008ff01007387 */ /* 0x0001e20000100800 */
[----:B------:R-:W-:-:S02]  /*08c0*/  CS2R R156, SRZ ;  /* 0x00000000009c7805 */ /* 0x000fc4000001ff00 */
[----:B------:R-:W-:Y:S02]  /*08d0*/  CS2R R158, SRZ ;  /* 0x00000000009e7805 */ /* 0x000fe4000001ff00 */
[----:B------:R-:W-:Y:S01]  /*08e0*/  CS2R R160, SRZ ;  /* 0x0000000000a07805 */ /* 0x000fe2000001ff00 */
[----:B------:R0:W-:Y:S01]  /*08f0*/  STL [R1+0xc], RZ ;  /* 0x00000cff01007387 */ /* 0x0001e20000100800 */
[----:B------:R-:W-:Y:S02]  /*0900*/  CS2R R162, SRZ ;  /* 0x0000000000a27805 */ /* 0x000fe4000001ff00 */
[----:B------:R-:W-:Y:S02]  /*0910*/  CS2R R164, SRZ ;  /* 0x0000000000a47805 */ /* 0x000fe4000001ff00 */
[----:B------:R-:W-:Y:S01]  /*0920*/  CS2R R166, SRZ ;  /* 0x0000000000a67805 */ /* 0x000fe2000001ff00 */
        /* <DEDUP_REMOVED lines=116> */
[----:B------:R0:W-:Y:S04]  /*1070*/  STL [R1+0x84], RZ ;  /* 0x000084ff01007387 */ /* 0x0001e80000100800 */
        /* <DEDUP_REMOVED lines=29> */
[----:B------:R0:W-:Y:S01]  /*1250*/  STL [R1+0xfc], RZ ;  /* 0x0000fcff01007387 */ /* 0x0001e20000100800 */
[----:B------:R-:W-:Y:S05]  /*1260*/  @!P0 BRA `(.L_x_11) ;  /* 0x0000000c00f88947 */ /* 0x000fea0003800000 */
[----:B------:R-:W-:-:S04]  /*1270*/  ULOP3.LUT UR4, UR6, 0x1, URZ, 0xfc, !UPT ;  /* 0x0000000106047892 */ /* 0x000fc8000f8efc3f */
[----:B------:R-:W-:-:S06]  /*1280*/  UISETP.NE.AND UP0, UPT, UR4, 0x3, UPT ;  /* 0x000000030400788c */ /* 0x000fcc000bf05270 */
[----:B------:R-:W-:-:S13]  /*1290*/  PLOP3.LUT P1, PT, PT, PT, UP0, 0x80, 0x0 ;  /* 0x000000000000781c */ /* 0x000fda0003f2f008 */
[----:B------:R-:W-:Y:S05]  /*12a0*/  @!P1 BRA `(.L_x_12) ;  /* 0x0000000000049947 */ /* 0x000fea0003800000 */
[----:B------:R-:W-:Y:S01]  /*12b0*/  BPT.TRAP 0x1 ;  /* 0x000000040000795c */ /* 0x000fe20000300000 */
.L_x_12:
[----:B------:R-:W1:Y:S01]  /*12c0*/  S2UR UR7, SR_CgaCtaId ;  /* 0x00000000000779c3 */ /* 0x000e620000008800 */
[----:B------:R-:W-:Y:S01]  /*12d0*/  SHF.L.U32 R0, RZ, 0x1f, RZ ;  /* 0x0000001fff007819 */ /* 0x000fe200000006ff */
[----:B------:R-:W-:Y:S02]  /*12e0*/  UMOV UR4, 0x400 ;  /* 0x0000040000047882 */ /* 0x000fe40000000000 */
[----:B-1----:R-:W-:-:S12]  /*12f0*/  ULEA UR4, UR7, UR4, 0x18 ;  /* 0x0000000407047291 */ /* 0x002fd8000f8ec03f */
.L_x_13:
[----:B-1----:R-:W-:-:S04]  /*1300*/  IMAD.U32 R3, RZ, RZ, UR4 ;  /* 0x00000004ff037e24 */ /* 0x002fc8000f8e00ff */
[----:B------:R1:W2:Y:S03]  /*1310*/  SYNCS.PHASECHK.TRANS64.TRYWAIT P1, [R3+URZ+0x36000], R0 ;  /* 0x03600000030075a7 */ /* 0x0002a6000802017f */
[----:B--2---:R-:W-:Y:S05]  /*1320*/  @!P1 NANOSLEEP.SYNCS 0x989680 ;  /* 0x009896800000995d */ /* 0x004fea0003900000 */
[----:B------:R-:W2:Y:S02]  /*1330*/  @!P1 SYNCS.PHASECHK.TRANS64 P1, [R3+URZ+0x36000], R0 ;  /* 0x03600000030095a7 */ /* 0x000ea4000802007f */
[----:B--2---:R-:W-:Y:S05]  /*1340*/  @!P1 BRA `(.L_x_13) ;  /* 0xfffffffc00ec9947 */ /* 0x004fea000383ffff */
[----:B------:R-:W-:Y:S01]  /*1350*/  UIADD3 UR7, UR4, 0x24000, URZ ;  /* 0x0002400004077890 */ /* 0x000fe2000fffe03f */
[----:B------:R-:W-:Y:S01]  /*1360*/  WARPGROUP.ARRIVE ;  /* 0x00000000000079c5 */ /* 0x000fe20000000000 */
[----:B------:R-:W-:Y:S02]  /*1370*/  USHF.R.U32.HI UR4, URZ, 0x4, UR4 ;  /* 0x000000043f047899 */ /* 0x000fe40008011604 */
[----:B------:R-:W-:Y:S02]  /*1380*/  USHF.R.U32.HI UR7, URZ, 0x4, UR7 ;  /* 0x000000043f077899 */ /* 0x000fe40008011607 */
[----:B------:R-:W-:Y:S02]  /*1390*/  ULOP3.LUT UR4, UR4, 0x3fff, URZ, 0xc0, !UPT ;  /* 0x00003fff04047892 */ /* 0x000fe4000f8ec03f */
[----:B------:R-:W-:Y:S02]  /*13a0*/  ULOP3.LUT UR7, UR7, 0x3fff, URZ, 0xc0, !UPT ;  /* 0x00003fff07077892 */ /* 0x000fe4000f8ec03f */
[----:B------:R-:W-:-:S02]  /*13b0*/  ULOP3.LUT UR4, UR4, 0x10000, URZ, 0xfc, !UPT ;  /* 0x0001000004047892 */ /* 0x000fc4000f8efc3f */
[----:B------:R-:W-:Y:S01]  /*13c0*/  ULOP3.LUT UR7, UR7, 0x10000, URZ, 0xfc, !UPT ;  /* 0x0001000007077892 */ /* 0x000fe2000f8efc3f */
[----:B------:R-:W-:Y:S01]  /*13d0*/  UMOV UR9, 0x80000020 ;  /* 0x8000002000097882 */ /* 0x000fe20000000000 */
[----:B------:R-:W-:-:S03]  /*13e0*/  UMOV UR11, 0x80000020 ;  /* 0x80000020000b7882 */ /* 0x000fc60000000000 */
[----:B------:R-:W-:Y:S02]  /*13f0*/  UMOV UR8, UR4 ;  /* 0x0000000400087c82 */ /* 0x000fe40008000000 */
[----:B------:R-:W-:Y:S02]  /*1400*/  UMOV UR10, UR7 ;  /* 0x00000007000a7c82 */ /* 0x000fe40008000000 */
[----:B------:R-:W-:Y:S01]  /*1410*/  HGMMA.64x128x16.F32 R68, gdesc[UR8], RZ, !UPT, gsb0 ;  /* 0x01e00000084479f0 */ /* 0x000fe2000c0008ff */
[----:B------:R-:W-:Y:S01]  /*1420*/  UIADD3 UR8, UR4, 0x100, URZ ;  /* 0x0000010004087890 */ /* 0x000fe2000fffe03f */
[----:B------:R-:W-:Y:S01]  /*1430*/  UMOV UR9, 0x80000020 ;  /* 0x8000002000097882 */ /* 0x000fe20000000000 */
[----:B------:R-:W-:Y:S02]  /*1440*/  WARPGROUP.DEPBAR.LE gsb0, 0x0 ;  /* 0x00008000000079c5 */ /* 0x000fe40000010000 */
[----:B------:R-:W-:Y:S01]  /*1450*/  WARPGROUP.ARRIVE ;  /* 0x00000000000079c5 */ /* 0x000fe20000000000 */
[----:B------:R-:W-:Y:S01]  /*1460*/  IMAD.MOV.U32 R45, RZ, RZ, R88 ;  /* 0x000000ffff2d7224 */ /* 0x000fe200078e0058 */
[----:B------:R-:W-:Y:S01]  /*1470*/  MOV R42, R91 ;  /* 0x0000005b002a7202 */ /* 0x000fe20000000f00 */
[----:B------:R-:W-:Y:S01]  /*1480*/  IMAD.MOV.U32 R44, RZ, RZ, R89 ;  /* 0x000000ffff2c7224 */ /* 0x000fe200078e0059 */
[----:B------:R-:W-:Y:S01]  /*1490*/  MOV R33, R100 ;  /* 0x0000006400217202 */ /* 0x000fe20000000f00 */
[----:B------:R-:W-:-:S02]  /*14a0*/  IMAD.MOV.U32 R43, RZ, RZ, R90 ;  /* 0x000000ffff2b7224 */ /* 0x000fc400078e005a */
[----:B------:R-:W-:Y:S01]  /*14b0*/  HGMMA.64x128x16.F32 R152, gdesc[UR8], RZ, !UPT, gsb0 ;  /* 0x01e00000089879f0 */ /* 0x000fe2000c0008ff */
[----:B------:R-:W-:Y:S01]  /*14c0*/  UIADD3 UR8, UR4, 0x200, URZ ;  /* 0x0000020004087890 */ /* 0x000fe2000fffe03f */
[----:B------:R-:W-:Y:S01]  /*14d0*/  IMAD.MOV.U32 R41, RZ, RZ, R92 ;  /* 0x000000ffff297224 */ /* 0x000fe200078e005c */
[----:B------:R-:W-:Y:S01]  /*14e0*/  MOV R24, R109 ;  /* 0x0000006d00187202 */ /* 0x000fe20000000f00 */
[----:B------:R-:W-:Y:S01]  /*14f0*/  IMAD.MOV.U32 R40, RZ, RZ, R93 ;  /* 0x000000ffff287224 */ /* 0x000fe200078e005d */
[----:B------:R-:W-:Y:S01]  /*1500*/  MOV R15, R118 ;  /* 0x00000076000f7202 */ /* 0x000fe20000000f00 */
[----:B------:R-:W-:Y:S01]  /*1510*/  IMAD.MOV.U32 R39, RZ, RZ, R94 ;  /* 0x000000ffff277224 */ /* 0x000fe200078e005e */
[----:B------:R-:W-:Y:S01]  /*1520*/  MOV R6, R127 ;  /* 0x0000007f00067202 */ /* 0x000fe20000000f00 */
[----:B------:R-:W-:Y:S01]  /*1530*/  IMAD.MOV.U32 R38, RZ, RZ, R95 ;  /* 0x000000ffff267224 */ /* 0x000fe200078e005f */
[----:B------:R-:W-:Y:S01]  /*1540*/  UMOV UR9, 0x80000020 ;  /* 0x8000002000097882 */ /* 0x000fe20000000000 */
[----:B------:R-:W-:Y:S01]  /*1550*/  IMAD.MOV.U32 R37, RZ, RZ, R96 ;  /* 0x000000ffff257224 */ /* 0x000fe200078e0060 */
[----:B------:R-:W-:Y:S01]  /*1560*/  MOV R60, R73 ;  /* 0x00000049003c7202 */ /* 0x000fe20000000f00 */
[----:B------:R-:W-:Y:S01]  /*1570*/  IMAD.MOV.U32 R36, RZ, RZ, R97 ;  /* 0x000000ffff247224 */ /* 0x000fe200078e0061 */
[----:B------:R-:W-:Y:S01]  /*1580*/  MOV R51, R82 ;  /* 0x0000005200337202 */ /* 0x000fe20000000f00 */
[----:B------:R-:W-:-:S02]  /*1590*/  IMAD.MOV.U32 R35, RZ, RZ, R98 ;  /* 0x000000ffff237224 */ /* 0x000fc400078e0062 */
[----:B------:R-:W-:Y:S02]  /*15a0*/  IMAD.MOV.U32 R34, RZ, RZ, R99 ;  /* 0x000000ffff227224 */ /* 0x000fe400078e0063 */
[----:B------:R-:W-:Y:S02]  /*15b0*/  IMAD.MOV.U32 R32, RZ, RZ, R101 ;  /* 0x000000ffff207224 */ /* 0x000fe400078e0065 */
[----:B------:R-:W-:Y:S01]  /*15c0*/  IMAD.MOV.U32 R31, RZ, RZ, R102 ;  /* 0x000000ffff1f7224 */ /* 0x000fe200078e0066 */
[----:B------:R-:W-:Y:S01]  /*15d0*/  MOV R219, R34 ;  /* 0x0000002200db7202 */ /* 0x000fe20000000f00 */
[----:B------:R-:W-:Y:S02]  /*15e0*/  IMAD.MOV.U32 R30, RZ, RZ, R103 ;  /* 0x000000ffff1e7224 */ /* 0x000fe400078e0067 */
[----:B------:R-:W-:Y:S02]  /*15f0*/  IMAD.MOV.U32 R29, RZ, RZ, R104 ;  /* 0x000000ffff1d7224 */ /* 0x000fe400078e0068 */
[----:B------:R-:W-:-:S02]  /*1600*/  IMAD.MOV.U32 R28, RZ, RZ, R105 ;  /* 0x000000ffff1c7224 */ /* 0x000fc400078e0069 */
[----:B------:R-:W-:Y:S02]  /*1610*/  IMAD.MOV.U32 R27, RZ, RZ, R106 ;  /* 0x000000ffff1b7224 */ /* 0x000fe400078e006a */
[----:B------:R-:W-:Y:S02]  /*1620*/  IMAD.MOV.U32 R26, RZ, RZ, R107 ;  /* 0x000000ffff1a7224 */ /* 0x000fe400078e006b */
[----:B------:R-:W-:Y:S02]  /*1630*/  IMAD.MOV.U32 R25, RZ, RZ, R108 ;  /* 0x000000ffff197224 */ /* 0x000fe400078e006c */
[----:B------:R-:W-:Y:S02]  /*1640*/  IMAD.MOV.U32 R23, RZ, RZ, R110 ;  /* 0x000000ffff177224 */ /* 0x000fe400078e006e */
[----:B------:R-:W-:Y:S01]  /*1650*/  IMAD.MOV.U32 R22, RZ, RZ, R111 ;  /* 0x000000ffff167224 */ /* 0x000fe200078e006f */
[----:B------:R-:W-:Y:S01]  /*1660*/  MOV R228, R25 ;  /* 0x0000001900e47202 */ /* 0x000fe20000000f00 */
[----:B------:R-:W-:-:S02]  /*1670*/  IMAD.MOV.U32 R21, RZ, RZ, R112 ;  /* 0x000000ffff157224 */ /* 0x000fc400078e0070 */
[----:B------:R-:W-:Y:S02]  /*1680*/  IMAD.MOV.U32 R20, RZ, RZ, R113 ;  /* 0x000000ffff147224 */ /* 0x000fe400078e0071 */
[----:B------:R-:W-:Y:S02]  /*1690*/  IMAD.MOV.U32 R19, RZ, RZ, R114 ;  /* 0x000000ffff137224 */ /* 0x000fe400078e0072 */
[----:B------:R-:W-:Y:S02]  /*16a0*/  IMAD.MOV.U32 R18, RZ, RZ, R115 ;  /* 0x000000ffff127224 */ /* 0x000fe400078e0073 */
[----:B------:R-:W-:Y:S02]  /*16b0*/  IMAD.MOV.U32 R17, RZ, RZ, R116 ;  /* 0x000000ffff117224 */ /* 0x000fe400078e0074 */
[----:B------:R-:W-:Y:S02]  /*16c0*/  IMAD.MOV.U32 R16, RZ, RZ, R117 ;  /* 0x000000ffff107224 */ /* 0x000fe400078e0075 */
[----:B------:R-:W-:-:S02]  /*16d0*/  IMAD.MOV.U32 R14, RZ, RZ, R119 ;  /* 0x000000ffff0e7224 */ /* 0x000fc400078e0077 */
[----:B------:R-:W-:Y:S01]  /*16e0*/  IMAD.MOV.U32 R13, RZ, RZ, R120 ;  /* 0x000000ffff0d7224 */ /* 0x000fe200078e0078 */
[----:B------:R-:W-:Y:S01]  /*16f0*/  MOV R237, R16 ;  /* 0x0000001000ed7202 */ /* 0x000fe20000000f00 */
[----:B------:R-:W-:Y:S02]  /*1700*/  IMAD.MOV.U32 R12, RZ, RZ, R121 ;  /* 0x000000ffff0c7224 */ /* 0x000fe400078e0079 */
[----:B------:R-:W-:Y:S02]  /*1710*/  IMAD.MOV.U32 R11, RZ, RZ, R122 ;  /* 0x000000ffff0b7224 */ /* 0x000fe400078e007a */
[----:B------:R-:W-:Y:S02]  /*1720*/  IMAD.MOV.U32 R10, RZ, RZ, R123 ;  /* 0x000000ffff0a7224 */ /* 0x000fe400078e007b */
[----:B------:R-:W-:Y:S02]  /*1730*/  IMAD.MOV.U32 R9, RZ, RZ, R124 ;  /* 0x000000ffff097224 */ /* 0x000fe400078e007c */
[----:B------:R-:W-:-:S02]  /*1740*/  IMAD.MOV.U32 R8, RZ, RZ, R125 ;  /* 0x000000ffff087224 */ /* 0x000fc400078e007d */
[----:B------:R-:W-:Y:S02]  /*1750*/  IMAD.MOV.U32 R7, RZ, RZ, R126 ;  /* 0x000000ffff077224 */ /* 0x000fe400078e007e */
[----:B------:R-:W-:Y:S02]  /*1760*/  IMAD.MOV.U32 R4, RZ, RZ, R128 ;  /* 0x000000ffff047224 */ /* 0x000fe400078e0080 */
[----:B-1----:R-:W-:Y:S01]  /*1770*/  IMAD.MOV.U32 R3, RZ, RZ, R129 ;  /* 0x000000ffff037224 */ /* 0x002fe200078e0081 */
        /* <DEDUP_REMOVED lines=33> */
[----:B------:R-:W-:Y:S02]  /*1990*/  WARPGROUP.DEPBAR.LE gsb0, 0x0 ;  /* 0x00008000000079c5 */ /* 0x000fe40000010000 */
[----:B------:R-:W-:Y:S01]  /*19a0*/  WARPGROUP.ARRIVE ;  /* 0x00000000000079c5 */ /* 0x000fe20000000000 */
[----:B------:R1:W-:Y:S01]  /*19b0*/  STL.64 [R1+0x168], R214 ;  /* 0x000168d601007387 */ /* 0x0003e20000100a00 */
[----:B------:R-:W-:-:S02]  /*19c0*/  IMAD.MOV.U32 R230, RZ, RZ, R23 ;  /* 0x000000ffffe67224 */ /* 0x000fc400078e0017 */
[----:B------:R-:W-:Y:S01]  /*19d0*/  IMAD.MOV.U32 R231, RZ, RZ, R22 ;  /* 0x000000ffffe77224 */ /* 0x000fe200078e0016 */
[----:B------:R2:W-:Y:S01]  /*19e0*/  STL.64 [R1+0x160], R212 ;  /* 0x000160d401007387 */ /* 0x0005e20000100a00 */
[----:B------:R-:W-:Y:S01]  /*19f0*/  HGMMA.64x128x16.F32 R88, gdesc[UR8], RZ, !UPT, gsb0 ;  /* 0x01e00000085879f0 */ /* 0x000fe2000c0008ff */
[----:B------:R-:W-:Y:S01]  /*1a00*/  UIADD3 UR8, UR4, 0x300, URZ ;  /* 0x0000030004087890 */ /* 0x000fe2000fffe03f */
[----:B------:R-:W-:Y:S01]  /*1a10*/  IMAD.MOV.U32 R232, RZ, RZ, R21 ;  /* 0x000000ffffe87224 */ /* 0x000fe200078e0015 */
[----:B------:R3:W-:Y:S01]  /*1a20*/  STL.64 [R1+0x158], R210 ;  /* 0x000158d201007387 */ /* 0x0007e20000100a00 */
[----:B------:R-:W-:Y:S01]  /*1a30*/  UMOV UR9, 0x80000020 ;  /* 0x8000002000097882 */ /* 0x000fe20000000000 */
[----:B------:R-:W-:Y:S02]  /*1a40*/  IMAD.MOV.U32 R233, RZ, RZ, R20 ;  /* 0x000000ffffe97224 */ /* 0x000fe400078e0014 */
[----:B------:R4:W-:Y:S01]  /*1a50*/  STL.64 [R1+0x150], R208 ;  /* 0x000150d001007387 */ /* 0x0009e20000100a00 */
[----:B-1----:R-:W-:-:S02]  /*1a60*/  IMAD.MOV.U32 R214, RZ, RZ, R39 ;  /* 0x000000ffffd67224 */ /* 0x002fc400078e0027 */
[----:B------:R-:W-:Y:S01]  /*1a70*/  IMAD.MOV.U32 R215, RZ, RZ, R38 ;  /* 0x000000ffffd77224 */ /* 0x000fe200078e0026 */
[----:B------:R1:W-:Y:S01]  /*1a80*/  STL.64 [R1+0x148], R206 ;  /* 0x000148ce01007387 */ /* 0x0003e20000100a00 */
[----:B--2---:R-:W-:Y:S02]  /*1a90*/  IMAD.MOV.U32 R212, RZ, RZ, R41 ;  /* 0x000000ffffd47224 */ /* 0x004fe400078e0029 */
[----:B------:R-:W-:Y:S01]  /*1aa0*/  IMAD.MOV.U32 R213, RZ, RZ, R40 ;  /* 0x000000ffffd57224 */ /* 0x000fe200078e0028 */
[----:B------:R2:W-:Y:S01]  /*1ab0*/  STL.64 [R1+0x140], R204 ;  /* 0x000140cc01007387 */ /* 0x0005e20000100a00 */
[----:B---3--:R-:W-:Y:S01]  /*1ac0*/  MOV R210, R43 ;  /* 0x0000002b00d27202 */ /* 0x008fe20000000f00 */
[----:B------:R-:W-:Y:S02]  /*1ad0*/  IMAD.MOV.U32 R211, RZ, RZ, R42 ;  /* 0x000000ffffd37224 */ /* 0x000fe400078e002a */
[----:B------:R3:W-:Y:S01]  /*1ae0*/  STL.64 [R1+0x138], R202 ;  /* 0x000138ca01007387 */ /* 0x0007e20000100a00 */
[----:B----4-:R-:W-:-:S02]  /*1af0*/  IMAD.MOV.U32 R208, RZ, RZ, R45 ;  /* 0x000000ffffd07224 */ /* 0x010fc400078e002d */
[----:B------:R-:W-:Y:S01]  /*1b00*/  IMAD.MOV.U32 R209, RZ, RZ, R44 ;  /* 0x000000ffffd17224 */ /* 0x000fe200078e002c */
[----:B------:R4:W-:Y:S01]  /*1b10*/  STL.64 [R1+0x130], R200 ;  /* 0x000130c801007387 */ /* 0x0009e20000100a00 */
[----:B-1----:R-:W-:Y:S02]  /*1b20*/  IMAD.MOV.U32 R206, RZ, RZ, R47 ;  /* 0x000000ffffce7224 */ /* 0x002fe400078e002f */
[----:B------:R-:W-:Y:S01]  /*1b30*/  IMAD.MOV.U32 R207, RZ, RZ, R46 ;  /* 0x000000ffffcf7224 */ /* 0x000fe200078e002e */
[----:B------:R1:W-:Y:S01]  /*1b40*/  STL.64 [R1+0x128], R198 ;  /* 0x000128c601007387 */ /* 0x0003e20000100a00 */
[----:B--2---:R-:W-:Y:S02]  /*1b50*/  IMAD.MOV.U32 R204, RZ, RZ, R49 ;  /* 0x000000ffffcc7224 */ /* 0x004fe400078e0031 */
[----:B------:R-:W-:Y:S01]  /*1b60*/  IMAD.MOV.U32 R205, RZ, RZ, R48 ;  /* 0x000000ffffcd7224 */ /* 0x000fe200078e0030 */
[----:B------:R2:W-:Y:S01]  /*1b70*/  STL.64 [R1+0x120], R196 ;  /* 0x000120c401007387 */ /* 0x0005e20000100a00 */
[----:B---3--:R-:W-:-:S02]  /*1b80*/  IMAD.MOV.U32 R202, RZ, RZ, R51 ;  /* 0x000000ffffca7224 */ /* 0x008fc400078e0033 */
[----:B------:R-:W-:Y:S01]  /*1b90*/  IMAD.MOV.U32 R203, RZ, RZ, R50 ;  /* 0x000000ffffcb7224 */ /* 0x000fe200078e0032 */
[----:B------:R3:W-:Y:S01]  /*1ba0*/  STL.64 [R1+0x118], R194 ;  /* 0x000118c201007387 */ /* 0x0007e20000100a00 */
[----:B----4-:R-:W-:Y:S01]  /*1bb0*/  IMAD.MOV.U32 R200, RZ, RZ, R53 ;  /* 0x000000ffffc87224 */ /* 0x010fe200078e0035 */
[----:B------:R-:W-:Y:S01]  /*1bc0*/  MOV R201, R52 ;  /* 0x0000003400c97202 */ /* 0x000fe20000000f00 */
[----:B------:R-:W-:Y:S01]  /*1bd0*/  IMAD.MOV.U32 R234, RZ, RZ, R19 ;  /* 0x000000ffffea7224 */ /* 0x000fe200078e0013 */
[----:B------:R4:W-:Y:S01]  /*1be0*/  STL.64 [R1+0x110], R192 ;  /* 0x000110c001007387 */ /* 0x0009e20000100a00 */
[----:B-1----:R-:W-:Y:S02]  /*1bf0*/  IMAD.MOV.U32 R198, RZ, RZ, R55 ;  /* 0x000000ffffc67224 */ /* 0x002fe400078e0037 */
[----:B------:R-:W-:Y:S01]  /*1c00*/  IMAD.MOV.U32 R199, RZ, RZ, R54 ;  /* 0x000000ffffc77224 */ /* 0x000fe200078e0036 */
[----:B------:R1:W-:Y:S01]  /*1c10*/  STL.64 [R1+0x108], R190 ;  /* 0x000108be01007387 */ /* 0x0003e20000100a00 */
[----:B--2---:R-:W-:-:S02]  /*1c20*/  IMAD.MOV.U32 R196, RZ, RZ, R57 ;  /* 0x000000ffffc47224 */ /* 0x004fc400078e0039 */
[----:B------:R-:W-:Y:S01]  /*1c30*/  IMAD.MOV.U32 R197, RZ, RZ, R56 ;  /* 0x000000ffffc57224 */ /* 0x000fe200078e0038 */
[----:B------:R2:W-:Y:S01]  /*1c40*/  STL.64 [R1+0x100], R188 ;  /* 0x000100bc01007387 */ /* 0x0005e20000100a00 */
[----:B---3--:R-:W-:Y:S02]  /*1c50*/  IMAD.MOV.U32 R194, RZ, RZ, R59 ;  /* 0x000000ffffc27224 */ /* 0x008fe400078e003b */
[----:B------:R-:W-:Y:S01]  /*1c60*/  IMAD.MOV.U32 R195, RZ, RZ, R58 ;  /* 0x000000ffffc37224 */ /* 0x000fe200078e003a */
[----:B----4-:R-:W-:Y:S01]  /*1c70*/  MOV R192, R61 ;  /* 0x0000003d00c07202 */ /* 0x010fe20000000f00 */
[----:B------:R-:W-:Y:S02]  /*1c80*/  IMAD.MOV.U32 R193, RZ, RZ, R60 ;  /* 0x000000ffffc17224 */ /* 0x000fe400078e003c */
[----:B------:R-:W-:Y:S02]  /*1c90*/  IMAD.MOV.U32 R235, RZ, RZ, R18 ;  /* 0x000000ffffeb7224 */ /* 0x000fe400078e0012 */
[----:B-1----:R-:W-:-:S02]  /*1ca0*/  IMAD.MOV.U32 R190, RZ, RZ, R63 ;  /* 0x000000ffffbe7224 */ /* 0x002fc400078e003f */
[----:B------:R-:W-:Y:S02]  /*1cb0*/  IMAD.MOV.U32 R191, RZ, RZ, R62 ;  /* 0x000000ffffbf7224 */ /* 0x000fe400078e003e */
[----:B--2---:R-:W-:Y:S02]  /*1cc0*/  IMAD.MOV.U32 R188, RZ, RZ, R65 ;  /* 0x000000ffffbc7224 */ /* 0x004fe400078e0041 */
        /* <DEDUP_REMOVED lines=16> */
[----:B------:R-:W-:-:S06]  /*1dd0*/  WARPGROUP.ARRIVE ;  /* 0x00000000000079c5 */ /* 0x000fcc0000000000 */
[----:B------:R-:W-:Y:S01]  /*1de0*/  HGMMA.64x128x16.F32 R24, gdesc[UR8], RZ, !UPT, gsb0 ;  /* 0x01e00000081879f0 */ /* 0x000fe2000c0008ff */
[----:B------:R-:W-:Y:S02]  /*1df0*/  UIADD3 UR8, UR4, 0x2, URZ ;  /* 0x0000000204087890 */ /* 0x000fe4000fffe03f */
[----:B------:R-:W-:Y:S01]  /*1e00*/  UIADD3 UR10, UR7, 0x2, URZ ;  /* 0x00000002070a7890 */ /* 0x000fe2000fffe03f */
[----:B------:R-:W-:Y:S01]  /*1e10*/  UMOV UR9, 0x80000020 ;  /* 0x8000002000097882 */ /* 0x000fe20000000000 */
[----:B------:R-:W-:Y:S01]  /*1e20*/  UMOV UR11, 0x80000020 ;  /* 0x80000020000b7882 */ /* 0x000fe20000000000 */
[----:B------:R-:W-:Y:S02]  /*1e30*/  WARPGROUP.DEPBAR.LE gsb0, 0x0 ;  /* 0x00008000000079c5 */ /* 0x000fe40000010000 */
[----:B------:R-:W-:-:S06]  /*1e40*/  WARPGROUP.ARRIVE ;  /* 0x00000000000079c5 */ /* 0x000fcc0000000000 */
[----:B------:R-:W-:Y:S03]  /*1e50*/  HGMMA.64x128x16.F32 R188, gdesc[UR8], R188, gsb0 ;  /* 0x01e0000008bc79f0 */ /* 0x000fe600080008bc */
[----:B------:R-:W-:Y:S02]  /*1e60*/  WARPGROUP.DEPBAR.LE gsb0, 0x0 ;  /* 0x00008000000079c5 */ /* 0x000fe40000010000 */
[----:B------:R-:W-:Y:S04]  /*1e70*/  STL.64 [R1], R188 ;  /* 0x000000bc01007387 */ /* 0x000fe80000100a00 */
[----:B------:R-:W-:Y:S04]  /*1e80*/  STL.64 [R1+0x8], R190 ;  /* 0x000008be01007387 */ /* 0x000fe80000100a00 */
        /* <DEDUP_REMOVED lines=11> */
[----:B------:R1:W-:Y:S04]  /*1f40*/  STL.64 [R1+0x68], R214 ;  /* 0x000068d601007387 */ /* 0x0003e80000100a00 */
        /* <DEDUP_REMOVED lines=18> */
[----:B-1----:R-:W3:Y:S04]  /*2070*/  LDL.LU.64 R214, [R1+0x168] ;  /* 0x0001680001d67983 */ /* 0x002ee80000300a00 */
[----:B------:R-:W3:Y:S04]  /*2080*/  LDL.LU.64 R212, [R1+0x160] ;  /* 0x0001600001d47983 */ /* 0x000ee80000300a00 */
        /* <DEDUP_REMOVED lines=11> */
[----:B------:R-:W3:Y:S01]  /*2140*/  LDL.LU.64 R188, [R1+0x100] ;  /* 0x0001000001bc7983 */ /* 0x000ee20000300a00 */
[----:B------:R-:W-:Y:S01]  /*2150*/  UIADD3 UR8, UR4, 0x102, URZ ;  /* 0x0000010204087890 */ /* 0x000fe2000fffe03f */
[----:B------:R-:W-:Y:S01]  /*2160*/  UMOV UR9, 0x80000020 ;  /* 0x8000002000097882 */ /* 0x000fe20000000000 */
[----:B---3--:R-:W-:-:S07]  /*2170*/  WARPGROUP.ARRIVE ;  /* 0x00000000000079c5 */ /* 0x008fce0000000000 */
[----:B------:R-:W-:Y:S01]  /*2180*/  HGMMA.64x128x16.F32 R152, gdesc[UR8], R152, gsb0 ;  /* 0x01e00000089879f0 */ /* 0x000fe20008000898 */
[----:B------:R-:W-:Y:S01]  /*2190*/  UIADD3 UR8, UR4, 0x202, URZ ;  /* 0x0000020204087890 */ /* 0x000fe2000fffe03f */
[----:B------:R-:W-:Y:S01]  /*21a0*/  UMOV UR9, 0x80000020 ;  /* 0x8000002000097882 */ /* 0x000fe20000000000 */
[----:B------:R-:W-:Y:S02]  /*21b0*/  WARPGROUP.DEPBAR.LE gsb0, 0x0 ;  /* 0x00008000000079c5 */ /* 0x000fe40000010000 */
[----:B------:R-:W-:-:S07]  /*21c0*/  WARPGROUP.ARRIVE ;  /* 0x00000000000079c5 */ /* 0x000fce0000000000 */
[----:B------:R-:W-:Y:S01]  /*21d0*/  HGMMA.64x128x16.F32 R88, gdesc[UR8], R88, gsb0 ;  /* 0x01e00000085879f0 */ /* 0x000fe20008000858 */
[----:B------:R-:W-:Y:S01]  /*21e0*/  UIADD3 UR8, UR4, 0x302, URZ ;  /* 0x0000030204087890 */ /* 0x000fe2000fffe03f */
[----:B------:R-:W-:Y:S02]  /*21f0*/  UMOV UR9, 0x80000020 ;  /* 0x8000002000097882 */ /* 0x000fe40000000000 */
[----:B------:R-:W-:Y:S01]  /*2200*/  UMOV UR4, 0x1 ;  /* 0x0000000100047882 */ /* 0x000fe20000000000 */
[----:B------:R-:W-:Y:S02]  /*2210*/  WARPGROUP.DEPBAR.LE gsb0, 0x0 ;  /* 0x00008000000079c5 */ /* 0x000fe40000010000 */
[----:B------:R-:W-:-:S06]  /*2220*/  WARPGROUP.ARRIVE ;  /* 0x00000000000079c5 */ /* 0x000fcc0000000000 */
[----:B--2---:R-:W-:Y:S03]  /*2230*/  HGMMA.64x128x16.F32 R24, gdesc[UR8], R24, gsb0 ;  /* 0x01e00000081879f0 */ /* 0x004fe60008000818 */
[----:B------:R-:W-:Y:S02]  /*2240*/  WARPGROUP.DEPBAR.LE gsb0, 0x0 ;  /* 0x00008000000079c5 */ /* 0x000fe40000010000 */
.L_x_11:
[----:B------:R-:W-:-:S04]  /*2250*/  UISETP.LT.AND UP0, UPT, UR5, 0x1, UPT ;  /* 0x000000010500788c */ /* 0x000fc8000bf01270 */
[----:B------:R-:W-:-:S04]  /*2260*/  USEL UR7, UR5, 0x1, UP0 ;  /* 0x0000000105077887 */ /* 0x000fc80008000000 */
[----:B------:R-:W-:-:S04]  /*2270*/  UIADD3 UR7, UR5, -UR7, URZ ;  /* 0x8000000705077290 */ /* 0x000fc8000fffe03f */
[----:B------:R-:W-:-:S06]  /*2280*/  UISETP.GE.AND UP0, UPT, UR7, 0x1, UPT ;  /* 0x000000010700788c */ /* 0x000fcc000bf06270 */
[----:B------:R-:W-:-:S13]  /*2290*/  PLOP3.LUT P1, PT, PT, PT, UP0, 0x80, 0x0 ;  /* 0x000000000000781c */ /* 0x000fda0003f2f008 */
[----:B------:R-:W-:Y:S05]  /*22a0*/  @!P1 BRA `(.L_x_14) ;  /* 0x00000014009c9947 */ /* 0x000fea0003800000 */
[----:B------:R-:W-:Y:S01]  /*22b0*/  IMAD.MOV.U32 R4, RZ, RZ, RZ ;  /* 0x000000ffff047224 */ /* 0x000fe200078e00ff */
[----:B------:R-:W-:Y:S01]  /*22c0*/  ULOP3.LUT UR19, UR6, 0x1, URZ, 0xfc, !UPT ;  /* 0x0000000106137892 */ /* 0x000fe2000f8efc3f */
[----:B------:R-:W-:Y:S01]  /*22d0*/  IMAD.U32 R3, RZ, RZ, UR7 ;  /* 0x00000007ff037e24 */ /* 0x000fe2000f8e00ff */
[----:B------:R-:W-:Y:S01]  /*22e0*/  UISETP.NE.U32.AND UP0, UPT, UR4, URZ, UPT ;  /* 0x0000003f0400728c */ /* 0x000fe2000bf05070 */
[----:B------:R-:W-:-:S10]  /*22f0*/  UMOV UR5, URZ ;  /* 0x0000003f00057c82 */ /* 0x000fd40008000000 */
.L_x_19:
[----:B------:R-:W-:-:S06]  /*2300*/  UISETP.NE.AND UP1, UPT, UR19, 0x3, UPT ;  /* 0x000000031300788c */ /* 0x000fcc000bf25270 */
[----:B------:R-:W-:-:S13]  /*2310*/  PLOP3.LUT P2, PT, PT, PT, UP1, 0x80, 0x0 ;  /* 0x000000000000781c */ /* 0x000fda0003f4f018 */
[----:B------:R-:W-:Y:S05]  /*2320*/  @!P2 BRA `(.L_x_15) ;  /* 0x000000000004a947 */ /* 0x000fea0003800000 */
[----:B------:R-:W-:Y:S01]  /*2330*/  BPT.TRAP 0x1 ;  /* 0x000000040000795c */ /* 0x000fe20000300000 */
.L_x_15:
[----:B------:R-:W1:Y:S01]  /*2340*/  S2UR UR8, SR_CgaCtaId ;  /* 0x00000000000879c3 */ /* 0x000e620000008800 */
[----:B------:R-:W-:Y:S01]  /*2350*/  UMOV UR12, 0x400 ;  /* 0x00000400000c7882 */ /* 0x000fe20000000000 */
[----:B------:R-:W-:Y:S01]  /*2360*/  SHF.L.U32 R2, R4, 0x1f, RZ ;  /* 0x0000001f04027819 */ /* 0x000fe200000006ff */
[----:B-1----:R-:W-:-:S04]  /*2370*/  ULEA UR12, UR8, UR12, 0x18 ;  /* 0x0000000c080c7291 */ /* 0x002fc8000f8ec03f */
[----:B------:R-:W-:-:S12]  /*2380*/  ULEA UR8, UR4, UR12, 0x3 ;  /* 0x0000000c04087291 */ /* 0x000fd8000f8e183f */
.L_x_16:
[----:B-1----:R-:W-:-:S04]  /*2390*/  IMAD.U32 R0, RZ, RZ, UR8 ;  /* 0x00000008ff007e24 */ /* 0x002fc8000f8e00ff */
[----:B------:R1:W2:Y:S03]  /*23a0*/  SYNCS.PHASECHK.TRANS64.TRYWAIT P1, [R0+URZ+0x36000], R2 ;  /* 0x03600002000075a7 */ /* 0x0002a6000802017f */
[----:B--2---:R-:W-:Y:S05]  /*23b0*/  @!P1 NANOSLEEP.SYNCS 0x989680 ;  /* 0x009896800000995d */ /* 0x004fea0003900000 */
[----:B------:R-:W2:Y:S02]  /*23c0*/  @!P1 SYNCS.PHASECHK.TRANS64 P1, [R0+URZ+0x36000], R2 ;  /* 0x03600002000095a7 */ /* 0x000ea4000802007f */
[----:B--2---:R-:W-:Y:S05]  /*23d0*/  @!P1 BRA `(.L_x_16) ;  /* 0xfffffffc00ec9947 */ /* 0x004fea000383ffff */
        /* <DEDUP_REMOVED lines=32> */
[----:B--2---:R-:W2:Y:S04]  /*25e0*/  LDL.LU.64 R24, [R1] ;  /* 0x0000000001187983 */ /* 0x004ea80000300a00 */
[----:B------:R-:W2:Y:S04]  /*25f0*/  LDL.LU.64 R26, [R1+0x8] ;  /* 0x00000800011a7983 */ /* 0x000ea80000300a00 */
        /* <DEDUP_REMOVED lines=29> */
[----:B------:R-:W2:Y:S01]  /*27d0*/  LDL.LU.64 R86, [R1+0xf8] ;  /* 0x0000f80001567983 */ /* 0x000ea20000300a00 */
[----:B------:R-:W-:-:S02]  /*27e0*/  UIADD3 UR9, UR12, 0x24000, URZ ;  /* 0x000240000c097890 */ /* 0x000fc4000fffe03f */
[----:B------:R-:W-:Y:S02]  /*27f0*/  USHF.R.U32.HI UR8, URZ, 0x4, UR12 ;  /* 0x000000043f087899 */ /* 0x000fe4000801160c */
[----:B------:R-:W-:Y:S02]  /*2800*/  USHF.R.U32.HI UR9, URZ, 0x4, UR9 ;  /* 0x000000043f097899 */ /* 0x000fe40008011609 */
[----:B------:R-:W-:Y:S02]  /*2810*/  ULOP3.LUT UR8, UR8, 0x3fff, URZ, 0xc0, !UPT ;  /* 0x00003fff08087892 */ /* 0x000fe4000f8ec03f */
[----:B------:R-:W-:Y:S02]  /*2820*/  ULOP3.LUT UR9, UR9, 0x3fff, URZ, 0xc0, !UPT ;  /* 0x00003fff09097892 */ /* 0x000fe4000f8ec03f */
[----:B------:R-:W-:Y:S02]  /*2830*/  ULOP3.LUT UR8, UR8, 0x10000, URZ, 0xfc, !UPT ;  /* 0x0001000008087892 */ /* 0x000fe4000f8efc3f */
[----:B------:R-:W-:-:S02]  /*2840*/  ULOP3.LUT UR9, UR9, 0x10000, URZ, 0xfc, !UPT ;  /* 0x0001000009097892 */ /* 0x000fc4000f8efc3f */
[----:B------:R-:W-:Y:S02]  /*2850*/  ULEA UR17, UR4, UR8, 0xa ;  /* 0x0000000804117291 */ /* 0x000fe4000f8e503f */
[----:B------:R-:W-:Y:S01]  /*2860*/  ULEA UR18, UR4, UR9, 0x9 ;  /* 0x0000000904127291 */ /* 0x000fe2000f8e483f */
[----:B------:R-:W-:Y:S02]  /*2870*/  UMOV UR11, 0x80000020 ;  /* 0x80000020000b7882 */ /* 0x000fe40000000000 */
[----:B------:R-:W-:Y:S02]  /*2880*/  UMOV UR9, 0x80000020 ;  /* 0x8000002000097882 */ /* 0x000fe40000000000 */
[----:B------:R-:W-:Y:S02]  /*2890*/  UMOV UR8, UR17 ;  /* 0x0000001100087c82 */ /* 0x000fe40008000000 */
[----:B------:R-:W-:Y:S01]  /*28a0*/  UMOV UR10, UR18 ;  /* 0x00000012000a7c82 */ /* 0x000fe20008000000 */
[----:B--2---:R-:W-:-:S06]  /*28b0*/  WARPGROUP.ARRIVE ;  /* 0x00000000000079c5 */ /* 0x004fcc0000000000 */
[----:B------:R-:W-:Y:S01]  /*28c0*/  HGMMA.64x128x16.F32 R24, gdesc[UR8], R24, UP0, gsb0 ;  /* 0x01e00000081879f0 */ /* 0x000fe2000b800818 */
[----:B------:R-:W-:Y:S01]  /*28d0*/  UIADD3 UR8, UR17, 0x100, URZ ;  /* 0x0000010011087890 */ /* 0x000fe2000fffe03f */
[----:B------:R-:W-:Y:S01]  /*28e0*/  UMOV UR9, 0x80000020 ;  /* 0x8000002000097882 */ /* 0x000fe20000000000 */
[----:B------:R-:W-:Y:S02]  /*28f0*/  WARPGROUP.DEPBAR.LE gsb0, 0x0 ;  /* 0x00008000000079c5 */ /* 0x000fe40000010000 */
[----:B------:R-:W-:Y:S01]  /*2900*/  STL.64 [R1], R24 ;  /* 0x0000001801007387 */ /* 0x000fe20000100a00 */
[----:B-1----:R-:W-:Y:S01]  /*2910*/  IMAD.MOV.U32 R2, RZ, RZ, R86 ;  /* 0x000000ffff027224 */ /* 0x002fe200078e0056 */
[----:B------:R-:W-:Y:S01]  /*2920*/  MOV R8, R83 ;  /* 0x0000005300087202 */ /* 0x000fe20000000f00 */
[----:B------:R-:W-:Y:S01]  /*2930*/  IMAD.MOV.U32 R0, RZ, RZ, R87 ;  /* 0x000000ffff007224 */ /* 0x000fe200078e0057 */
[----:B------:R-:W-:Y:S01]  /*2940*/  STL.64 [R1+0x8], R26 ;  /* 0x0000081a01007387 */ /* 0x000fe20000100a00 */
[----:B------:R-:W-:Y:S01]  /*2950*/  IMAD.MOV.U32 R7, RZ, RZ, R84 ;  /* 0x000000ffff077224 */ /* 0x000fe200078e0054 */
[----:B------:R-:W-:Y:S01]  /*2960*/  MOV R16, R75 ;  /* 0x0000004b00107202 */ /* 0x000fe20000000f00 */
[----:B------:R-:W-:Y:S01]  /*2970*/  IMAD.MOV.U32 R6, RZ, RZ, R85 ;  /* 0x000000ffff067224 */ /* 0x000fe200078e0055 */
[----:B------:R-:W-:Y:S01]  /*2980*/  STL.64 [R1+0x10], R28 ;  /* 0x0000101c01007387 */ /* 0x000fe20000100a00 */
[----:B------:R-:W-:Y:S01]  /*2990*/  IMAD.MOV.U32 R9, RZ, RZ, R82 ;  /* 0x000000ffff097224 */ /* 0x000fe200078e0052 */
[----:B------:R-:W-:Y:S01]  /*29a0*/  MOV R231, R67 ;  /* 0x0000004300e77202 */ /* 0x000fe20000000f00 */
[----:B------:R-:W-:Y:S01]  /*29b0*/  IMAD.MOV.U32 R11, RZ, RZ, R80 ;  /* 0x000000ffff0b7224 */ /* 0x000fe200078e0050 */
[----:B------:R1:W-:Y:S01]  /*29c0*/  STL [R1+0x18], R30 ;  /* 0x0000181e01007387 */ /* 0x0003e20000100800 */
[----:B------:R-:W-:Y:S01]  /*29d0*/  IMAD.MOV.U32 R10, RZ, RZ, R81 ;  /* 0x000000ffff0a7224 */ /* 0x000fe200078e0051 */
[----:B------:R-:W-:Y:S01]  /*29e0*/  WARPGROUP.ARRIVE ;  /* 0x00000000000079c5 */ /* 0x000fe20000000000 */
[----:B------:R-:W-:Y:S01]  /*29f0*/  IMAD.MOV.U32 R13, RZ, RZ, R78 ;  /* 0x000000ffff0d7224 */ /* 0x000fe200078e004e */
[----:B------:R-:W2:Y:S01]  /*2a00*/  LDL.LU.64 R86, [R1+0x268] ;  /* 0x0002680001567983 */ /* 0x000ea20000300a00 */
[----:B------:R-:W-:Y:S01]  /*2a10*/  IMAD.MOV.U32 R12, RZ, RZ, R79 ;  /* 0x000000ffff0c7224 */ /* 0x000fe200078e004f */
[----:B------:R-:W-:Y:S01]  /*2a20*/  MOV R222, R58 ;  /* 0x0000003a00de7202 */ /* 0x000fe20000000f00 */
[----:B------:R-:W-:Y:S01]  /*2a30*/  IMAD.MOV.U32 R15, RZ, RZ, R76 ;  /* 0x000000ffff0f7224 */ /* 0x000fe200078e004c */
[----:B------:R-:W2:Y:S01]  /*2a40*/  LDL.LU.64 R84, [R1+0x260] ;  /* 0x0002600001547983 */ /* 0x000ea20000300a00 */
[----:B------:R-:W-:Y:S01]  /*2a50*/  IMAD.MOV.U32 R14, RZ, RZ, R77 ;  /* 0x000000ffff0e7224 */ /* 0x000fe200078e004d */
[----:B------:R-:W-:Y:S01]  /*2a60*/  MOV R234, R49 ;  /* 0x0000003100ea7202 */ /* 0x000fe20000000f00 */
[----:B------:R-:W-:Y:S01]  /*2a70*/  IMAD.MOV.U32 R17, RZ, RZ, R74 ;  /* 0x000000ffff117224 */ /* 0x000fe200078e004a */
[----:B------:R-:W2:Y:S01]  /*2a80*/  LDL.LU.64 R82, [R1+0x258] ;  /* 0x0002580001527983 */ /* 0x000ea20000300a00 */
[----:B------:R-:W-:Y:S01]  /*2a90*/  IMAD.MOV.U32 R19, RZ, RZ, R72 ;  /* 0x000000ffff137224 */ /* 0x000fe200078e0048 */
[----:B------:R-:W-:Y:S01]  /*2aa0*/  HGMMA.64x128x16.F32 R152, gdesc[UR8], R152, UP0, gsb0 ;  /* 0x01e00000089879f0 */ /* 0x000fe2000b800898 */
        /* <DEDUP_REMOVED lines=10> */
[----:B------:R-:W-:-:S02]  /*2b50*/  IMAD.MOV.U32 R230, RZ, RZ, R66 ;  /* 0x000000ffffe67224 */ /* 0x000fc400078e0042 */
[----:B------:R-:W-:Y:S01]  /*2b60*/  IMAD.MOV.U32 R228, RZ, RZ, R64 ;  /* 0x000000ffffe47224 */ /* 0x000fe200078e0040 */
[----:B------:R-:W2:Y:S01]  /*2b70*/  LDL.LU.64 R74, [R1+0x238] ;  /* 0x00023800014a7983 */ /* 0x000ea20000300a00 */
[----:B------:R-:W-:Y:S02]  /*2b80*/  IMAD.MOV.U32 R229, RZ, RZ, R65 ;  /* 0x000000ffffe57224 */ /* 0x000fe400078e0041 */
[----:B------:R-:W-:Y:S01]  /*2b90*/  IMAD.MOV.U32 R226, RZ, RZ, R62 ;  /* 0x000000ffffe27224 */ /* 0x000fe200078e003e */
[----:B------:R-:W2:Y:S01]  /*2ba0*/  LDL.LU.64 R72, [R1+0x230] ;  /* 0x0002300001487983 */ /* 0x000ea20000300a00 */
[----:B------:R-:W-:Y:S02]  /*2bb0*/  IMAD.MOV.U32 R227, RZ, RZ, R63 ;  /* 0x000000ffffe37224 */ /* 0x000fe400078e003f */
        /* <DEDUP_REMOVED lines=40> */
[----:B------:R-:W2:Y:S04]  /*2e40*/  LDL.LU.64 R44, [R1+0x1c0] ;  /* 0x0001c000012c7983 */ /* 0x000ea80000300a00 */
[----:B------:R-:W2:Y:S04]  /*2e50*/  LDL.LU.64 R42, [R1+0x1b8] ;  /* 0x0001b800012a7983 */ /* 0x000ea80000300a00 */
[----:B------:R-:W2:Y:S04]  /*2e60*/  LDL.LU.64 R40, [R1+0x1b0] ;  /* 0x0001b00001287983 */ /* 0x000ea80000300a00 */
[----:B------:R-:W2:Y:S04]  /*2e70*/  LDL.LU.64 R38, [R1+0x1a8] ;  /* 0x0001a80001267983 */ /* 0x000ea80000300a00 */
[----:B------:R-:W2:Y:S04]  /*2e80*/  LDL.LU.64 R36, [R1+0x1a0] ;  /* 0x0001a00001247983 */ /* 0x000ea80000300a00 */
[----:B------:R-:W2:Y:S04]  /*2e90*/  LDL.LU.64 R34, [R1+0x198] ;  /* 0x0001980001227983 */ /* 0x000ea80000300a00 */
[----:B------:R-:W2:Y:S04]  /*2ea0*/  LDL.LU.64 R32, [R1+0x190] ;  /* 0x0001900001207983 */ /* 0x000ea80000300a00 */
[----:B-1----:R-:W2:Y:S04]  /*2eb0*/  LDL.LU.64 R30, [R1+0x188] ;  /* 0x00018800011e7983 */ /* 0x002ea80000300a00 */
[----:B------:R-:W2:Y:S04]  /*2ec0*/  LDL.LU.64 R28, [R1+0x180] ;  /* 0x00018000011c7983 */ /* 0x000ea80000300a00 */
[----:B------:R-:W2:Y:S04]  /*2ed0*/  LDL.LU.64 R26, [R1+0x178] ;  /* 0x00017800011a7983 */ /* 0x000ea80000300a00 */
[----:B------:R-:W2:Y:S01]  /*2ee0*/  LDL.LU.64 R24, [R1+0x170] ;  /* 0x0001700001187983 */ /* 0x000ea20000300a00 */
[----:B------:R-:W-:-:S03]  /*2ef0*/  WARPGROUP.DEPBAR.LE gsb0, 0x0 ;  /* 0x00008000000079c5 */ /* 0x000fc60000010000 */
        /* <DEDUP_REMOVED lines=14> */
[----:B-1----:R-:W3:Y:S04]  /*2fe0*/  LDL.LU R188, [R1] ;  /* 0x0000000001bc7983 */ /* 0x002ee80000300800 */
[----:B------:R-:W3:Y:S04]  /*2ff0*/  LDL.LU R189, [R1+0x4] ;  /* 0x0000040001bd7983 */ /* 0x000ee80000300800 */
[----:B------:R-:W3:Y:S04]  /*3000*/  LDL.LU R190, [R1+0x8] ;  /* 0x0000080001be7983 */ /* 0x000ee80000300800 */
[----:B------:R-:W3:Y:S04]  /*3010*/  LDL.LU R191, [R1+0xc] ;  /* 0x00000c0001bf7983 */ /* 0x000ee80000300800 */
[----:B------:R-:W3:Y:S04]  /*3020*/  LDL.LU R192, [R1+0x10] ;  /* 0x0000100001c07983 */ /* 0x000ee80000300800 */
[----:B------:R-:W3:Y:S04]  /*3030*/  LDL.LU R193, [R1+0x14] ;  /* 0x0000140001c17983 */ /* 0x000ee80000300800 */
[----:B------:R-:W3:Y:S01]  /*3040*/  LDL.LU R194, [R1+0x18] ;  /* 0x0000180001c27983 */ /* 0x000ee20000300800 */
[----:B------:R-:W-:Y:S01]  /*3050*/  UIADD3 UR8, UR17, 0x200, URZ ;  /* 0x0000020011087890 */ /* 0x000fe2000fffe03f */
[----:B------:R-:W-:Y:S01]  /*3060*/  WARPGROUP.ARRIVE ;  /* 0x00000000000079c5 */ /* 0x000fe20000000000 */
[----:B------:R-:W-:-:S07]  /*3070*/  UMOV UR9, 0x80000020 ;  /* 0x8000002000097882 */ /* 0x000fce0000000000 */
[----:B------:R-:W-:Y:S01]  /*3080*/  HGMMA.64x128x16.F32 R88, gdesc[UR8], R88, UP0, gsb0 ;  /* 0x01e00000085879f0 */ /* 0x000fe2000b800858 */
[----:B------:R-:W-:Y:S01]  /*3090*/  UIADD3 UR8, UR17, 0x300, URZ ;  /* 0x0000030011087890 */ /* 0x000fe2000fffe03f */
[----:B------:R-:W-:Y:S01]  /*30a0*/  UMOV UR9, 0x80000020 ;  /* 0x8000002000097882 */ /* 0x000fe20000000000 */
[----:B------:R-:W-:Y:S01]  /*30b0*/  IMAD.MOV.U32 R196, RZ, RZ, R251 ;  /* 0x000000ffffc47224 */ /* 0x000fe200078e00fb */
[----:B------:R-:W-:Y:S01]  /*30c0*/  MOV R198, R249 ;  /* 0x000000f900c67202 */ /* 0x000fe20000000f00 */
[----:B------:R-:W-:Y:S01]  /*30d0*/  IMAD.MOV.U32 R197, RZ, RZ, R250 ;  /* 0x000000ffffc57224 */ /* 0x000fe200078e00fa */
[----:B------:R-:W-:Y:S01]  /*30e0*/  MOV R206, R241 ;  /* 0x000000f100ce7202 */ /* 0x000fe20000000f00 */
[----:B------:R-:W-:Y:S01]  /*30f0*/  IMAD.MOV.U32 R199, RZ, RZ, R248 ;  /* 0x000000ffffc77224 */ /* 0x000fe200078e00f8 */
[----:B------:R-:W-:Y:S01]  /*3100*/  MOV R214, R233 ;  /* 0x000000e900d67202 */ /* 0x000fe20000000f00 */
        /* <DEDUP_REMOVED lines=8> */
[----:B------:R-:W-:Y:S01]  /*3190*/  IMAD.MOV.U32 R208, RZ, RZ, R239 ;  /* 0x000000ffffd07224 */ /* 0x000fe200078e00ef */
[----:B------:R-:W-:Y:S02]  /*31a0*/  WARPGROUP.DEPBAR.LE gsb0, 0x0 ;  /* 0x00008000000079c5 */ /* 0x000fe40000010000 */
[----:B--2---:R-:W-:-:S06]  /*31b0*/  WARPGROUP.ARRIVE ;  /* 0x00000000000079c5 */ /* 0x004fcc0000000000 */
[----:B------:R-:W-:Y:S01]  /*31c0*/  HGMMA.64x128x16.F32 R24, gdesc[UR8], R24, UP0, gsb0 ;  /* 0x01e00000081879f0 */ /* 0x000fe2000b800818 */
        /* <DEDUP_REMOVED lines=26> */
[----:B------:R-:W-:Y:S02]  /*3370*/  UIADD3 UR8, UR17, 0x2, URZ ;  /* 0x0000000211087890 */ /* 0x000fe4000fffe03f */
[----:B------:R-:W-:Y:S01]  /*3380*/  UIADD3 UR10, UR18, 0x2, URZ ;  /* 0x00000002120a7890 */ /* 0x000fe2000fffe03f */
[----:B------:R-:W-:Y:S01]  /*3390*/  UMOV UR9, 0x80000020 ;  /* 0x8000002000097882 */ /* 0x000fe20000000000 */
[----:B------:R-:W-:Y:S01]  /*33a0*/  UMOV UR11, 0x80000020 ;  /* 0x80000020000b7882 */ /* 0x000fe20000000000 */
[----:B------:R-:W-:Y:S02]  /*33b0*/  WARPGROUP.DEPBAR.LE gsb0, 0x0 ;  /* 0x00008000000079c5 */ /* 0x000fe40000010000 */
[----:B---3--:R-:W-:-:S06]  /*33c0*/  WARPGROUP.ARRIVE ;  /* 0x00000000000079c5 */ /* 0x008fcc0000000000 */
        /* <DEDUP_REMOVED lines=58> */
[----:B------:R-:W-:Y:S01]  /*3770*/  UMOV UR9, 0x80000020 ;  /* 0x8000002000097882 */ /* 0x000fe20000000000 */
[----:B------:R-:W-:Y:S02]  /*3780*/  WARPGROUP.DEPBAR.LE gsb0, 0x0 ;  /* 0x00008000000079c5 */ /* 0x000fe40000010000 */
[----:B------:R-:W-:-:S07]  /*3790*/  WARPGROUP.ARRIVE ;  /* 0x00000000000079c5 */ /* 0x000fce0000000000 */
[----:B------:R-:W-:Y:S03]  /*37a0*/  HGMMA.64x128x16.F32 R24, gdesc[UR8], R24, gsb0 ;  /* 0x01e00000081879f0 */ /* 0x000fe60008000818 */
[----:B------:R-:W-:Y:S02]  /*37b0*/  WARPGROUP.DEPBAR.LE gsb0, 0x0 ;  /* 0x00008000000079c5 */ /* 0x000fe40000010000 */
[----:B--2---:R-:W-:Y:S05]  /*37c0*/  @!P2 BRA `(.L_x_17) ;  /* 0x000000000004a947 */ /* 0x004fea0003800000 */
[----:B------:R-:W-:Y:S01]  /*37d0*/  BPT.TRAP 0x1 ;  /* 0x000000040000795c */ /* 0x000fe20000300000 */
.L_x_17:
[----:B------:R-:W-:Y:S02]  /*37e0*/  UISETP.GT.U32.AND UP0, UPT, UR6, 0x1, UPT ;  /* 0x000000010600788c */ /* 0x000fe4000bf04070 */
[----:B------:R-:W-:-:S04]  /*37f0*/  ULEA UR12, UR5, UR12, 0x3 ;  /* 0x0000000c050c7291 */ /* 0x000fc8000f8e183f */
[----:B------:R-:W-:Y:S01]  /*3800*/  UIADD3 UR12, UR12, 0x36048, URZ ;  /* 0x000360480c0c7890 */ /* 0x000fe2000fffe03f */
[----:B------:R-:W-:-:S03]  /*3810*/  PLOP3.LUT P1, PT, PT, PT, UP0, 0x80, 0x0 ;  /* 0x000000000000781c */ /* 0x000fc60003f2f008 */
[----:B------:R-:W-:-:S09]  /*3820*/  UPRMT UR12, URZ, 0x654, UR12 ;  /* 0x000006543f0c7896 */ /* 0x000fd2000800000c */
[----:B------:R-:W-:Y:S01]  /*3830*/  SYNCS.ARRIVE.TRANS64.RED.A1T0 RZ, [UR12], RZ ;  /* 0x000000ffffff79a7 */ /* 0x000fe2000810040c */
[----:B------:R-:W-:Y:S05]  /*3840*/  @P1 BRA `(.L_x_18) ;  /* 0x0000000000041947 */ /* 0x000fea0003800000 */
[----:B------:R-:W-:Y:S01]  /*3850*/  BPT.TRAP 0x1 ;  /* 0x000000040000795c */ /* 0x000fe20000300000 */
.L_x_18:
[----:B------:R-:W-:Y:S01]  /*3860*/  UIADD3 UR4, UR4, 0x1, URZ ;  /* 0x0000000104047890 */ /* 0x000fe2000fffe03f */
[C---:B------:R-:W-:Y:S01]  /*3870*/  ISETP.GT.AND P1, PT, R3.reuse, 0x1, PT ;  /* 0x000000010300780c */ /* 0x040fe20003f24270 */
[----:B------:R-:W-:Y:S01]  /*3880*/  UIADD3 UR5, UR5, 0x1, URZ ;  /* 0x0000000105057890 */ /* 0x000fe2000fffe03f */
[----:B------:R-:W-:Y:S01]  /*3890*/  VIADD R3, R3, 0xffffffff ;  /* 0xffffffff03037836 */ /* 0x000fe20000000000 */
[----:B------:R-:W-:Y:S02]  /*38a0*/  UISETP.NE.AND UP0, UPT, UR4, 0x9, UPT ;  /* 0x000000090400788c */ /* 0x000fe4000bf05270 */
[----:B------:R-:W-:Y:S02]  /*38b0*/  UISETP.NE.AND UP1, UPT, UR5, 0x9, UPT ;  /* 0x000000090500788c */ /* 0x000fe4000bf25270 */
[----:B------:R-:W-:Y:S02]  /*38c0*/  USEL UR8, URZ, 0x1, UP0 ;  /* 0x000000013f087887 */ /* 0x000fe40008000000 */
[----:B------:R-:W-:-:S02]  /*38d0*/  USEL UR4, UR4, URZ, UP0 ;  /* 0x0000003f04047287 */ /* 0x000fc40008000000 */
[----:B------:R-:W-:Y:S02]  /*38e0*/  USEL UR5, UR5, URZ, UP1 ;  /* 0x0000003f05057287 */ /* 0x000fe40008800000 */
[----:B------:R-:W-:Y:S01]  /*38f0*/  UPLOP3.LUT UP0, UPT, UPT, UPT, UPT, 0x80, 0x0 ;  /* 0x000000000000789c */ /* 0x000fe20003f0f070 */
[----:B------:R-:W-:Y:S01]  /*3900*/  LOP3.LUT R4, R4, UR8, RZ, 0x3c, !PT ;  /* 0x0000000804047c12 */ /* 0x000fe2000f8e3cff */
[----:B------:R-:W-:Y:S09]  /*3910*/  @P1 BRA `(.L_x_19) ;  /* 0xffffffe800781947 */ /* 0x000ff2000383ffff */
.L_x_14:
[----:B------:R-:W-:Y:S05]  /*3920*/  @!P0 BRA `(.L_x_20) ;  /* 0x00000000004c8947 */ /* 0x000fea0003800000 */
[----:B------:R-:W-:-:S04]  /*3930*/  ULOP3.LUT UR4, UR6, 0x1, URZ, 0xfc, !UPT ;  /* 0x0000000106047892 */ /* 0x000fc8000f8efc3f */
[----:B------:R-:W-:-:S06]  /*3940*/  UISETP.NE.AND UP0, UPT, UR4, 0x3, UPT ;  /* 0x000000030400788c */ /* 0x000fcc000bf05270 */
[----:B------:R-:W-:-:S13]  /*3950*/  PLOP3.LUT P0, PT, PT, PT, UP0, 0x80, 0x0 ;  /* 0x000000000000781c */ /* 0x000fda0003f0f008 */
[----:B------:R-:W-:Y:S05]  /*3960*/  @!P0 BRA `(.L_x_21) ;  /* 0x0000000000048947 */ /* 0x000fea0003800000 */
[----:B------:R-:W-:Y:S01]  /*3970*/  BPT.TRAP 0x1 ;  /* 0x000000040000795c */ /* 0x000fe20000300000 */
.L_x_21:
[----:B------:R-:W1:Y:S01]  /*3980*/  S2UR UR8, SR_CgaCtaId ;  /* 0x00000000000879c3 */ /* 0x000e620000008800 */
[----:B------:R-:W-:Y:S02]  /*3990*/  UIMAD.WIDE.U32 UR4, UR7, 0x38e38e39, URZ ;  /* 0x38e38e39070478a5 */ /* 0x000fe4000f8e003f */
[----:B------:R-:W-:Y:S02]  /*39a0*/  UISETP.GT.U32.AND UP0, UPT, UR6, 0x1, UPT ;  /* 0x000000010600788c */ /* 0x000fe4000bf04070 */
[----:B------:R-:W-:-:S03]  /*39b0*/  USHF.R.U32.HI UR4, URZ, 0x1, UR5 ;  /* 0x000000013f047899 */ /* 0x000fc60008011605 */
[----:B------:R-:W-:Y:S01]  /*39c0*/  UMOV UR5, 0x400 ;  /* 0x0000040000057882 */ /* 0x000fe20000000000 */
[----:B------:R-:W-:Y:S01]  /*39d0*/  UIMAD UR4, UR4, -0x9, UR7 ;  /* 0xfffffff7040478a4 */ /* 0x000fe2000f8e0207 */
[----:B------:R-:W-:Y:S01]  /*39e0*/  PLOP3.LUT P0, PT, PT, PT, UP0, 0x80, 0x0 ;  /* 0x000000000000781c */ /* 0x000fe20003f0f008 */
[----:B-1----:R-:W-:-:S04]  /*39f0*/  ULEA UR5, UR8, UR5, 0x18 ;  /* 0x0000000508057291 */ /* 0x002fc8000f8ec03f */
[----:B------:R-:W-:-:S04]  /*3a00*/  ULEA UR4, UR4, UR5, 0x3 ;  /* 0x0000000504047291 */ /* 0x000fc8000f8e183f */
[----:B------:R-:W-:-:S04]  /*3a10*/  UIADD3 UR4, UR4, 0x36048, URZ ;  /* 0x0003604804047890 */ /* 0x000fc8000fffe03f */
[----:B------:R-:W-:-:S09]  /*3a20*/  UPRMT UR4, URZ, 0x654, UR4 ;  /* 0x000006543f047896 */ /* 0x000fd20008000004 */
[----:B------:R-:W-:Y:S01]  /*3a30*/  SYNCS.ARRIVE.TRANS64.RED.A1T0 RZ, [UR4], RZ ;  /* 0x000000ffffff79a7 */ /* 0x000fe20008100404 */
[----:B------:R-:W-:Y:S05]  /*3a40*/  @P0 BRA `(.L_x_20) ;  /* 0x0000000000040947 */ /* 0x000fea0003800000 */
[----:B------:R-:W-:Y:S01]  /*3a50*/  BPT.TRAP 0x1 ;  /* 0x000000040000795c */ /* 0x000fe20000300000 */
.L_x_20:
[----:B------:R-:W1:Y:S01]  /*3a60*/  S2R R3, SR_CTAID.Y ;  /* 0x0000000000037919 */ /* 0x000e620000002600 */
[----:B------:R-:W-:Y:S01]  /*3a70*/  SHF.R.S32.HI R2, RZ, 0x1f, R5 ;  /* 0x0000001fff027819 */ /* 0x000fe20000011405 */
[----:B------:R-:W-:Y:S01]  /*3a80*/  ULDC.64 UR4, c[0x0][0x280] ;  /* 0x0000a00000047ab9 */ /* 0x000fe20000000a00 */
[----:B------:R-:W2:Y:S02]  /*3a90*/  S2R R4, SR_CTAID.X ;  /* 0x0000000000047919 */ /* 0x000ea40000002500 */
[----:B------:R-:W-:-:S04]  /*3aa0*/  LEA.HI R0, R2, R5, RZ, 0x2 ;  /* 0x0000000502007211 */ /* 0x000fc800078f10ff */
[--C-:B------:R-:W-:Y:S02]  /*3ab0*/  SHF.R.S32.HI R14, RZ, 0x2, R0.reuse ;  /* 0x00000002ff0e7819 */ /* 0x100fe40000011400 */
[----:B------:R-:W-:Y:S02]  /*3ac0*/  SHF.R.S32.HI R15, RZ, 0x1f, R0 ;  /* 0x0000001fff0f7819 */ /* 0x000fe40000011400 */
[----:B------:R-:W-:Y:S02]  /*3ad0*/  LOP3.LUT R0, R0, 0x7ffffffc, RZ, 0xc0, !PT ;  /* 0x7ffffffc00007812 */ /* 0x000fe400078ec0ff */
[----:B------:R-:W-:-:S03]  /*3ae0*/  LEA.HI R15, R15, R14, RZ, 0x3 ;  /* 0x0000000e0f0f7211 */ /* 0x000fc600078f18ff */
[----:B------:R-:W-:Y:S01]  /*3af0*/  IMAD.IADD R0, R5, 0x1, -R0 ;  /* 0x0000000105007824 */ /* 0x000fe200078e0a00 */
[----:B------:R-:W-:Y:S02]  /*3b00*/  LOP3.LUT R15, R15, 0xfffffff8, RZ, 0xc0, !PT ;  /* 0xfffffff80f0f7812 */ /* 0x000fe400078ec0ff */
[----:B------:R-:W-:Y:S01]  /*3b10*/  LEA.HI R5, R2, R5, RZ, 0x5 ;  /* 0x0000000502057211 */ /* 0x000fe200078f28ff */
[----:B------:R-:W-:Y:S01]  /*3b20*/  IMAD.SHL.U32 R0, R0, 0x2, RZ ;  /* 0x0000000200007824 */ /* 0x000fe200078e00ff */
[----:B------:R-:W-:-:S04]  /*3b30*/  IADD3 R14, R14, -R15, RZ ;  /* 0x8000000f0e0e7210 */ /* 0x000fc80007ffe0ff */
[----:B------:R-:W-:Y:S02]  /*3b40*/  SHF.R.S32.HI R2, RZ, 0x1f, R0 ;  /* 0x0000001fff027819 */ /* 0x000fe40000011400 */
[--C-:B------:R-:W-:Y:S01]  /*3b50*/  SHF.R.S32.HI R15, RZ, 0x1f, R14.reuse ;  /* 0x0000001fff0f7819 */ /* 0x100fe2000001140e */
[----:B-1----:R-:W-:Y:S02]  /*3b60*/  IMAD.SHL.U32 R3, R3, 0x80, RZ ;  /* 0x0000008003037824 */ /* 0x002fe400078e00ff */
[----:B--2---:R-:W-:-:S03]  /*3b70*/  IMAD.WIDE R12, R4, 0x100, R14 ;  /* 0x00000100040c7825 */ /* 0x004fc600078e020e */
[C---:B------:R-:W-:Y:S02]  /*3b80*/  IADD3 R10, P1, R3.reuse, R0, RZ ;  /* 0x00000000030a7210 */ /* 0x040fe40007f3e0ff */
[C---:B------:R-:W-:Y:S02]  /*3b90*/  ISETP.GE.AND P0, PT, R3.reuse, UR5, PT ;  /* 0x0000000503007c0c */ /* 0x040fe4000bf06270 */
[----:B------:R-:W-:Y:S02]  /*3ba0*/  IADD3 R0, -R0, UR5, -R3 ;  /* 0x0000000500007c10 */ /* 0x000fe4000fffe903 */
[----:B------:R-:W-:Y:S01]  /*3bb0*/  LEA.HI.X.SX32 R11, R3, R2, 0x1, P1 ;  /* 0x00000002030b7211 */ /* 0x000fe200008f0eff */
[----:B------:R-:W-:Y:S01]  /*3bc0*/  IMAD.SHL.U32 R3, R4, 0x100, RZ ;  /* 0x0000010004037824 */ /* 0x000fe200078e00ff */
[----:B------:R-:W-:-:S04]  /*3bd0*/  SHF.R.S32.HI R2, RZ, 0x5, R5 ;  /* 0x00000005ff027819 */ /* 0x000fc80000011405 */
[----:B------:R-:W-:Y:S01]  /*3be0*/  ISETP.GE.OR P0, PT, R3, UR4, P0 ;  /* 0x0000000403007c0c */ /* 0x000fe20008706670 */
[----:B------:R-:W-:-:S04]  /*3bf0*/  IMAD.WIDE R12, R2, 0x10, R12 ;  /* 0x00000010020c7825 */ /* 0x000fc800078e020c */
[----:B------:R-:W-:-:S05]  /*3c00*/  IMAD R2, R2, -0x10, -R3 ;  /* 0xfffffff002027824 */ /* 0x000fca00078e0a03 */
[----:B------:R-:W-:-:S03]  /*3c10*/  IADD3 R14, R2, UR4, -R14 ;  /* 0x00000004020e7c10 */ /* 0x000fc6000fffe80e */
[----:B------:R-:W-:Y:S05]  /*3c20*/  @P0 EXIT ;  /* 0x000000000000094d */ /* 0x000fea0003800000 */
[----:B------:R-:W-:Y:S01]  /*3c30*/  FSETP.NEU.AND P2, PT, RZ, UR16, PT ;  /* 0x00000010ff007c0b */ /* 0x000fe2000bf4d000 */
[----:B------:R-:W-:Y:S01]  /*3c40*/  ULDC.64 UR18, c[0x0][0x5d0] ;  /* 0x0001740000127ab9 */ /* 0x000fe20000000a00 */
[----:B------:R-:W-:Y:S01]  /*3c50*/  ISETP.GT.AND P0, PT, R14, RZ, PT ;  /* 0x000000ff0e00720c */ /* 0x000fe20003f04270 */
[----:B------:R-:W-:Y:S01]  /*3c60*/  IMAD R2, R13, UR18, RZ ;  /* 0x000000120d027c24 */ /* 0x000fe2000f8e02ff */
[----:B------:R-:W-:Y:S02]  /*3c70*/  USHF.L.U64.HI UR5, UR18, 0x3, UR19 ;  /* 0x0000000312057899 */ /* 0x000fe40008010213 */
[----:B------:R-:W-:Y:S01]  /*3c80*/  IMAD.WIDE.U32 R4, R12, UR18, R10 ;  /* 0x000000120c047c25 */ /* 0x000fe2000f8e000a */
[----:B------:R-:W-:Y:S01]  /*3c90*/  USHF.L.U32 UR4, UR18, 0x3, URZ ;  /* 0x0000000312047899 */ /* 0x000fe2000800063f */
[----:B------:R-:W-:Y:S02]  /*3ca0*/  ISETP.GT.AND P1, PT, R0, RZ, P0 ;  /* 0x000000ff0000720c */ /* 0x000fe40000724270 */
[----:B------:R-:W-:-:S04]  /*3cb0*/  IMAD R2, R12, UR19, R2 ;  /* 0x000000130c027c24 */ /* 0x000fc8000f8e0202 */
[----:B------:R-:W-:Y:S01]  /*3cc0*/  IMAD.IADD R3, R5, 0x1, R2 ;  /* 0x0000000105037824 */ /* 0x000fe200078e0202 */
[----:B------:R-:W-:Y:S06]  /*3cd0*/  @!P2 BRA `(.L_x_22) ;  /* 0x000000b000c0a947 */ /* 0x000fec0003800000 */
[----:B------:R-:W-:Y:S01]  /*3ce0*/  ULDC.64 UR6, c[0x0][0x5c8] ;  /* 0x0001720000067ab9 */ /* 0x000fe20000000a00 */
[----:B------:R-:W-:Y:S01]  /*3cf0*/  ULDC.64 UR20, c[0x0][0x5b0] ;  /* 0x00016c0000147ab9 */ /* 0x000fe20000000a00 */
[C---:B------:R-:W-:Y:S01]  /*3d00*/  LEA R2, P2, R4.reuse, UR6, 0x1 ;  /* 0x0000000604027c11 */ /* 0x040fe2000f8408ff */
[----:B------:R-:W-:Y:S01]  /*3d10*/  IMAD R6, R13, UR20, RZ ;  /* 0x000000140d067c24 */ /* 0x000fe2000f8e02ff */
[----:B------:R-:W-:Y:S01]  /*3d20*/  ULDC.64 UR22, c[0x0][0x5a8] ;  /* 0x00016a0000167ab9 */ /* 0x000fe20000000a00 */
[----:B------:R-:W2:Y:S01]  /*3d30*/  LDL.LU R7, [R1] ;  /* 0x0000000001077983 */ /* 0x000ea20000300800 */
[----:B------:R-:W-:Y:S01]  /*3d40*/  LEA.HI.X R3, R4, UR7, R3, 0x1, P2 ;  /* 0x0000000704037c11 */ /* 0x000fe200090f0c03 */
[C---:B------:R-:W-:Y:S02]  /*3d50*/  IMAD R6, R12.reuse, UR21, R6 ;  /* 0x000000150c067c24 */ /* 0x040fe4000f8e0206 */
[----:B------:R-:W-:-:S04]  /*3d60*/  IMAD.WIDE.U32 R4, R12, UR20, R10 ;  /* 0x000000140c047c25 */ /* 0x000fc8000f8e000a */
[----:B------:R-:W-:Y:S01]  /*3d70*/  IMAD.IADD R5, R5, 0x1, R6 ;  /* 0x0000000105057824 */ /* 0x000fe200078e0206 */
[----:B------:R-:W-:-:S04]  /*3d80*/  LEA R8, P2, R4, UR22, 0x1 ;  /* 0x0000001604087c11 */ /* 0x000fc8000f8408ff */
[----:B------:R-:W-:-:S05]  /*3d90*/  LEA.HI.X R9, R4, UR23, R5, 0x1, P2 ;  /* 0x0000001704097c11 */ /* 0x000fca00090f0c05 */
[----:B------:R-:W3:Y:S01]  /*3da0*/  @P1 LDG.E.LTC128B.U16 R15, desc[UR14][R8.64] ;  /* 0x0000000e080f1981 */ /* 0x000ee2000c1e1520 */
[----:B------:R-:W-:Y:S01]  /*3db0*/  ISETP.GT.AND P2, PT, R0, 0x1, P0 ;  /* 0x000000010000780c */ /* 0x000fe20000744270 */
[----:B------:R-:W-:Y:S01]  /*3dc0*/  BSSY B0, `(.L_x_23) ;  /* 0x0000008000007945 */ /* 0x000fe20003800000 */
[----:B---3--:R-:W-:-:S05]  /*3dd0*/  HADD2.F32 R4, -RZ, R15.H0_H0 ;  /* 0x2000000fff047230 */ /* 0x008fca0000004100 */
[----:B------:R-:W-:-:S04]  /*3de0*/  FMUL R4, R4, UR16 ;  /* 0x0000001004047c20 */ /* 0x000fc80008400000 */
[----:B--2---:R-:W-:-:S05]  /*3df0*/  FFMA R4, R7, UR13, R4 ;  /* 0x0000000d07047c23 */ /* 0x004fca0008000004 */
[----:B------:R-:W-:-:S05]  /*3e00*/  F2FP.F16.F32.PACK_AB R4, RZ, R4 ;  /* 0x00000004ff04723e */ /* 0x000fca00000000ff */
[----:B------:R1:W-:Y:S01]  /*3e10*/  @P1 STG.E.U16 desc[UR14][R2.64], R4 ;  /* 0x0000000402001986 */ /* 0x0003e2000c10150e */
[----:B------:R-:W-:Y:S05]  /*3e20*/  @!P2 BRA `(.L_x_24) ;  /* 0x000000000004a947 */ /* 0x000fea0003800000 */
[----:B------:R2:W5:Y:S02]  /*3e30*/  LDG.E.LTC128B.U16 R15, desc[UR14][R8.64+0x2] ;  /* 0x0000020e080f7981 */ /* 0x000564000c1e1520 */
.L_x_24:
[----:B------:R-:W-:Y:S05]  /*3e40*/  BSYNC B0 ;  /* 0x0000000000007941 */ /* 0x000fea0003800000 */
.L_x_23:
[----:B------:R-:W3:Y:S01]  /*3e50*/  LDL.LU R5, [R1+0x4] ;  /* 0x0000040001057983 */ /* 0x000ee20000300800 */
[----:B-1---5:R-:W-:Y:S01]  /*3e60*/  HADD2.F32 R4, -RZ, R15.H0_H0 ;  /* 0x2000000fff047230 */ /* 0x022fe20000004100 */
[----:B------:R-:W-:Y:S02]  /*3e70*/  USHF.L.U64.HI UR11, UR20, 0x3, UR21 ;  /* 0x00000003140b7899 */ /* 0x000fe40008010215 */
[----:B------:R-:W-:Y:S02]  /*3e80*/  USHF.L.U32 UR10, UR20, 0x3, URZ ;  /* 0x00000003140a7899 */ /* 0x000fe4000800063f */
[----:B------:R-:W-:Y:S02]  /*3e90*/  IMAD.U32 R17, RZ, RZ, UR20 ;  /* 0x00000014ff117e24 */ /* 0x000fe4000f8e00ff */
[----:B------:R-:W-:Y:S01]  /*3ea0*/  FMUL R4, R4, UR16 ;  /* 0x0000001004047c20 */ /* 0x000fe20008400000 */
[----:B------:R-:W4:Y:S03]  /*3eb0*/  LDL.LU R18, [R1+0x8] ;  /* 0x0000080001127983 */ /* 0x000f260000300800 */
[----:B---3--:R-:W-:-:S05]  /*3ec0*/  FFMA R4, R5, UR13, R4 ;  /* 0x0000000d05047c23 */ /* 0x008fca0008000004 */
[----:B------:R-:W-:-:S05]  /*3ed0*/  F2FP.F16.F32.PACK_AB R4, RZ, R4 ;  /* 0x00000004ff04723e */ /* 0x000fca00000000ff */
[----:B------:R1:W-:Y:S02]  /*3ee0*/  @P2 STG.E.U16 desc[UR14][R2.64+0x2], R4 ;  /* 0x0000020402002986 */ /* 0x0003e4000c10150e */
[----:B-1----:R-:W-:-:S03]  /*3ef0*/  IMAD.WIDE.U32 R4, R12, R17, UR10 ;  /* 0x0000000a0c047e25 */ /* 0x002fc6000f8e0011 */
[----:B------:R-:W-:-:S04]  /*3f00*/  IADD3 R4, P1, R10, R4, RZ ;  /* 0x000000040a047210 */ /* 0x000fc80007f3e0ff */
[----:B------:R-:W-:Y:S02]  /*3f10*/  IADD3.X R5, R11, R6, R5, P1, !PT ;  /* 0x000000060b057210 */ /* 0x000fe40000ffe405 */
[----:B------:R-:W-:Y:S02]  /*3f20*/  ISETP.GT.AND P1, PT, R14, 0x8, PT ;  /* 0x000000080e00780c */ /* 0x000fe40003f24270 */
[----:B------:R-:W-:Y:S02]  /*3f30*/  LEA R6, P3, R4, UR22, 0x1 ;  /* 0x0000001604067c11 */ /* 0x000fe4000f8608ff */
[----:B------:R-:W-:Y:S02]  /*3f40*/  ISETP.GT.AND P2, PT, R0, RZ, P1 ;  /* 0x000000ff0000720c */ /* 0x000fe40000f44270 */
[----:B------:R-:W-:-:S11]  /*3f50*/  LEA.HI.X R7, R4, UR23, R5, 0x1, P3 ;  /* 0x0000001704077c11 */ /* 0x000fd600098f0c05 */
[----:B------:R-:W3:Y:S01]  /*3f60*/  @P2 LDG.E.LTC128B.U16 R15, desc[UR14][R6.64] ;  /* 0x0000000e060f2981 */ /* 0x000ee2000c1e1520 */
[----:B------:R-:W-:Y:S01]  /*3f70*/  USHF.L.U32 UR8, UR4, 0x1, URZ ;  /* 0x0000000104087899 */ /* 0x000fe2000800063f */
[----:B------:R-:W-:Y:S01]  /*3f80*/  ISETP.GT.AND P3, PT, R0, 0x1, P1 ;  /* 0x000000010000780c */ /* 0x000fe20000f64270 */
[----:B------:R-:W-:Y:S01]  /*3f90*/  USHF.L.U64.HI UR5, UR4, 0x1, UR5 ;  /* 0x0000000104057899 */ /* 0x000fe20008010205 */
[----:B------:R-:W-:Y:S03]  /*3fa0*/  BSSY B0, `(.L_x_25) ;  /* 0x000000b000007945 */ /* 0x000fe60003800000 */
[----:B------:R-:W-:Y:S01]  /*3fb0*/  IADD3 R4, P4, R2, UR8, RZ ;  /* 0x0000000802047c10 */ /* 0x000fe2000ff9e0ff */
[----:B---3--:R-:W-:-:S05]  /*3fc0*/  HADD2.F32 R5, -RZ, R15.H0_H0 ;  /* 0x2000000fff057230 */ /* 0x008fca0000004100 */
[----:B------:R-:W-:-:S04]  /*3fd0*/  FMUL R5, R5, UR16 ;  /* 0x0000001005057c20 */ /* 0x000fc80008400000 */
[----:B----4-:R-:W-:-:S05]  /*3fe0*/  FFMA R5, R18, UR13, R5 ;  /* 0x0000000d12057c23 */ /* 0x010fca0008000005 */
[----:B------:R-:W-:-:S04]  /*3ff0*/  F2FP.F16.F32.PACK_AB R5, RZ, R5 ;  /* 0x00000005ff05723e */ /* 0x000fc800000000ff */
[----:B------:R-:W-:Y:S02]  /*4000*/  PRMT R16, R5, 0x7610, R16 ;  /* 0x0000761005107816 */ /* 0x000fe40000000010 */
[----:B------:R-:W-:-:S05]  /*4010*/  IADD3.X R5, R3, UR5, RZ, P4, !PT ;  /* 0x0000000503057c10 */ /* 0x000fca000a7fe4ff */
[----:B------:R1:W-:Y:S01]  /*4020*/  @P2 STG.E.U16 desc[UR14][R4.64], R16 ;  /* 0x0000001004002986 */ /* 0x0003e2000c10150e */
[----:B------:R-:W-:Y:S05]  /*4030*/  @!P3 BRA `(.L_x_26) ;  /* 0x000000000004b947 */ /* 0x000fea0003800000 */
[----:B------:R3:W5:Y:S02]  /*4040*/  LDG.E.LTC128B.U16 R15, desc[UR14][R6.64+0x2] ;  /* 0x0000020e060f7981 */ /* 0x000764000c1e1520 */
.L_x_26:
[----:B------:R-:W-:Y:S05]  /*4050*/  BSYNC B0 ;  /* 0x0000000000007941 */ /* 0x000fea0003800000 */
.L_x_25:
[----:B------:R-:W4:Y:S01]  /*4060*/  LDL.LU R18, [R1+0xc] ;  /* 0x00000c0001127983 */ /* 0x000f220000300800 */
[----:B-1---5:R-:W-:Y:S01]  /*4070*/  HADD2.F32 R16, -RZ, R15.H0_H0 ;  /* 0x2000000fff107230 */ /* 0x022fe20000004100 */
[----:B------:R-:W-:Y:S01]  /*4080*/  ISETP.GT.AND P2, PT, R0, 0x8, P0 ;  /* 0x000000080000780c */ /* 0x000fe20000744270 */
[----:B------:R-:W-:Y:S03]  /*4090*/  BSSY B0, `(.L_x_27) ;  /* 0x0000007000007945 */ /* 0x000fe60003800000 */
[----:B------:R-:W-:-:S04]  /*40a0*/  FMUL R16, R16, UR16 ;  /* 0x0000001010107c20 */ /* 0x000fc80008400000 */
[----:B----4-:R-:W-:-:S05]  /*40b0*/  FFMA R16, R18, UR13, R16 ;  /* 0x0000000d12107c23 */ /* 0x010fca0008000010 */
[----:B------:R-:W-:-:S05]  /*40c0*/  F2FP.F16.F32.PACK_AB R16, RZ, R16 ;  /* 0x00000010ff10723e */ /* 0x000fca00000000ff */
[----:B------:R1:W-:Y:S01]  /*40d0*/  @P3 STG.E.U16 desc[UR14][R4.64+0x2], R16 ;  /* 0x0000021004003986 */ /* 0x0003e2000c10150e */
[----:B------:R-:W-:Y:S05]  /*40e0*/  @!P2 BRA `(.L_x_28) ;  /* 0x000000000004a947 */ /* 0x000fea0003800000 */
[----:B------:R4:W5:Y:S02]  /*40f0*/  LDG.E.LTC128B.U16 R15, desc[UR14][R8.64+0x10] ;  /* 0x0000100e080f7981 */ /* 0x000964000c1e1520 */
.L_x_28:
[----:B------:R-:W-:Y:S05]  /*4100*/  BSYNC B0 ;  /* 0x0000000000007941 */ /* 0x000fea0003800000 */
.L_x_27:
[----:B------:R-:W2:Y:S01]  /*4110*/  LDL.LU R18, [R1+0x10] ;  /* 0x0000100001127983 */ /* 0x000ea20000300800 */
[----:B-1---5:R-:W-:Y:S01]  /*4120*/  HADD2.F32 R16, -RZ, R15.H0_H0 ;  /* 0x2000000fff107230 */ /* 0x022fe20000004100 */
[----:B------:R-:W-:Y:S04]  /*4130*/  BSSY B0, `(.L_x_29) ;  /* 0x0000008000007945 */ /* 0x000fe80003800000 */
[----:B------:R-:W-:-:S04]  /*4140*/  FMUL R16, R16, UR16 ;  /* 0x0000001010107c20 */ /* 0x000fc80008400000 */
[----:B--2---:R-:W-:-:S05]  /*4150*/  FFMA R16, R18, UR13, R16 ;  /* 0x0000000d12107c23 */ /* 0x004fca0008000010 */
[----:B------:R-:W-:-:S05]  /*4160*/  F2FP.F16.F32.PACK_AB R16, RZ, R16 ;  /* 0x00000010ff10723e */ /* 0x000fca00000000ff */
[----:B------:R1:W-:Y:S01]  /*4170*/  @P2 STG.E.U16 desc[UR14][R2.64+0x10], R16 ;  /* 0x0000101002002986 */ /* 0x0003e2000c10150e */
[----:B------:R-:W-:-:S13]  /*4180*/  ISETP.GT.AND P2, PT, R0, 0x9, P0 ;  /* 0x000000090000780c */ /* 0x000fda0000744270 */
[----:B-1----:R-:W-:Y:S05]  /*4190*/  @!P2 BRA `(.L_x_30) ;  /* 0x000000000004a947 */ /* 0x002fea0003800000 */
[----:B------:R1:W5:Y:S02]  /*41a0*/  LDG.E.LTC128B.U16 R15, desc[UR14][R8.64+0x12] ;  /* 0x0000120e080f7981 */ /* 0x000364000c1e1520 */
.L_x_30:
[----:B------:R-:W-:Y:S05]  /*41b0*/  BSYNC B0 ;  /* 0x0000000000007941 */ /* 0x000fea0003800000 */
.L_x_29:
[----:B------:R-:W2:Y:S01]  /*41c0*/  LDL.LU R18, [R1+0x14] ;  /* 0x0000140001127983 */ /* 0x000ea20000300800 */
[----:B-----5:R-:W-:Y:S01]  /*41d0*/  HADD2.F32 R16, -RZ, R15.H0_H0 ;  /* 0x2000000fff107230 */ /* 0x020fe20000004100 */
[----:B------:R-:W-:Y:S01]  /*41e0*/  ISETP.GT.AND P3, PT, R0, 0x8, P1 ;  /* 0x000000080000780c */ /* 0x000fe20000f64270 */
[----:B------:R-:W-:Y:S03]  /*41f0*/  BSSY B0, `(.L_x_31) ;  /* 0x0000007000007945 */ /* 0x000fe60003800000 */
[----:B------:R-:W-:-:S04]  /*4200*/  FMUL R16, R16, UR16 ;  /* 0x0000001010107c20 */ /* 0x000fc80008400000 */
[----:B--2---:R-:W-:-:S05]  /*4210*/  FFMA R16, R18, UR13, R16 ;  /* 0x0000000d12107c23 */ /* 0x004fca0008000010 */
[----:B------:R-:W-:-:S05]  /*4220*/  F2FP.F16.F32.PACK_AB R16, RZ, R16 ;  /* 0x00000010ff10723e */ /* 0x000fca00000000ff */
[----:B------:R2:W-:Y:S01]  /*4230*/  @P2 STG.E.U16 desc[UR14][R2.64+0x12], R16 ;  /* 0x0000121002002986 */ /* 0x0005e2000c10150e */
[----:B------:R-:W-:Y:S05]  /*4240*/  @!P3 BRA `(.L_x_32) ;  /* 0x000000000004b947 */ /* 0x000fea0003800000 */
[----:B------:R0:W5:Y:S02]  /*4250*/  LDG.E.LTC128B.U16 R15, desc[UR14][R6.64+0x10] ;  /* 0x0000100e060f7981 */ /* 0x000164000c1e1520 */
.L_x_32:
[----:B------:R-:W-:Y:S05]  /*4260*/  BSYNC B0 ;  /* 0x0000000000007941 */ /* 0x000fea0003800000 */
.L_x_31:
[----:B------:R-:W3:Y:S01]  /*4270*/  LDL.LU R18, [R1+0x18] ;  /* 0x0000180001127983 */ /* 0x000ee20000300800 */
[----:B--2--5:R-:W-:Y:S01]  /*4280*/  HADD2.F32 R16, -RZ, R15.H0_H0 ;  /* 0x2000000fff107230 */ /* 0x024fe20000004100 */
[----:B------:R-:W-:Y:S01]  /*4290*/  ISETP.GT.AND P2, PT, R0, 0x9, P1 ;  /* 0x000000090000780c */ /* 0x000fe20000f44270 */
[----:B------:R-:W-:Y:S03]  /*42a0*/  BSSY B0, `(.L_x_33) ;  /* 0x0000007000007945 */ /* 0x000fe60003800000 */
[----:B------:R-:W-:-:S04]  /*42b0*/  FMUL R16, R16, UR16 ;  /* 0x0000001010107c20 */ /* 0x000fc80008400000 */
[----:B---3--:R-:W-:-:S05]  /*42c0*/  FFMA R16, R18, UR13, R16 ;  /* 0x0000000d12107c23 */ /* 0x008fca0008000010 */
[----:B------:R-:W-:-:S05]  /*42d0*/  F2FP.F16.F32.PACK_AB R16, RZ, R16 ;  /* 0x00000010ff10723e */ /* 0x000fca00000000ff */
[----:B------:R2:W-:Y:S01]  /*42e0*/  @P3 STG.E.U16 desc[UR14][R4.64+0x10], R16 ;  /* 0x0000101004003986 */ /* 0x0005e2000c10150e */
[----:B------:R-:W-:Y:S05]  /*42f0*/  @!P2 BRA `(.L_x_34) ;  /* 0x000000000004a947 */ /* 0x000fea0003800000 */
[----:B------:R3:W5:Y:S02]  /*4300*/  LDG.E.LTC128B.U16 R15, desc[UR14][R6.64+0x12] ;  /* 0x0000120e060f7981 */ /* 0x000764000c1e1520 */
.L_x_34:
[----:B------:R-:W-:Y:S05]  /*4310*/  BSYNC B0 ;  /* 0x0000000000007941 */ /* 0x000fea0003800000 */
.L_x_33:
[----:B------:R-:W4:Y:S01]  /*4320*/  LDL.LU R18, [R1+0x1c] ;  /* 0x00001c0001127983 */ /* 0x000f220000300800 */
[----:B--2--5:R-:W-:Y:S01]  /*4330*/  HADD2.F32 R16, -RZ, R15.H0_H0 ;  /* 0x2000000fff107230 */ /* 0x024fe20000004100 */
        /* <DEDUP_REMOVED lines=8> */
.L_x_36:
[----:B------:R-:W-:Y:S05]  /*43c0*/  BSYNC B0 ;  /* 0x0000000000007941 */ /* 0x000fea0003800000 */
.L_x_35:
        /* <DEDUP_REMOVED lines=10> */
.L_x_38:
[----:B------:R-:W-:Y:S05]  /*4470*/  BSYNC B0 ;  /* 0x0000000000007941 */ /* 0x000fea0003800000 */
.L_x_37:
        /* <DEDUP_REMOVED lines=10> */
.L_x_40:
[----:B------:R-:W-:Y:S05]  /*4520*/  BSYNC B0 ;  /* 0x0000000000007941 */ /* 0x000fea0003800000 */
.L_x_39:
        /* <DEDUP_REMOVED lines=10> */
.L_x_42:
[----:B------:R-:W-:Y:S05]  /*45d0*/  BSYNC B0 ;  /* 0x0000000000007941 */ /* 0x000fea0003800000 */
.L_x_41:
        /* <DEDUP_REMOVED lines=10> */
.L_x_44:
[----:B------:R-:W-:Y:S05]  /*4680*/  BSYNC B0 ;  /* 0x0000000000007941 */ /* 0x000fea0003800000 */
.L_x_43:
        /* <DEDUP_REMOVED lines=10> */
.L_x_46:
[----:B------:R-:W-:Y:S05]  /*4730*/  BSYNC B0 ;  /* 0x0000000000007941 */ /* 0x000fea0003800000 */
.L_x_45:
        /* <DEDUP_REMOVED lines=10> */
.L_x_48:
[----:B------:R-:W-:Y:S05]  /*47e0*/  BSYNC B0 ;  /* 0x0000000000007941 */ /* 0x000fea0003800000 */
.L_x_47:
        /* <DEDUP_REMOVED lines=10> */
.L_x_50:
[----:B------:R-:W-:Y:S05]  /*4890*/  BSYNC B0 ;  /* 0x0000000000007941 */ /* 0x000fea0003800000 */
.L_x_49:
        /* <DEDUP_REMOVED lines=10> */
.L_x_52:
[----:B------:R-:W-:Y:S05]  /*4940*/  BSYNC B0 ;  /* 0x0000000000007941 */ /* 0x000fea0003800000 */
.L_x_51:
        /* <DEDUP_REMOVED lines=10> */
.L_x_54:
[----:B------:R-:W-:Y:S05]  /*49f0*/  BSYNC B0 ;  /* 0x0000000000007941 */ /* 0x000fea0003800000 */
.L_x_53:
        /* <DEDUP_REMOVED lines=10> */
.L_x_56:
[----:B------:R-:W-:Y:S05]  /*4aa0*/  BSYNC B0 ;  /* 0x0000000000007941 */ /* 0x000fea0003800000 */
.L_x_55:
        /* <DEDUP_REMOVED lines=10> */
.L_x_58:
[----:B------:R-:W-:Y:S05]  /*4b50*/  BSYNC B0 ;  /* 0x0000000000007941 */ /* 0x000fea0003800000 */
.L_x_57:
        /* <DEDUP_REMOVED lines=10> */
.L_x_60:
[----:B------:R-:W-:Y:S05]  /*4c00*/  BSYNC B0 ;  /* 0x0000000000007941 */ /* 0x000fea0003800000 */
.L_x_59:
        /* <DEDUP_REMOVED lines=10> */
.L_x_62:
[----:B------:R-:W-:Y:S05]  /*4cb0*/  BSYNC B0 ;  /* 0x0000000000007941 */ /* 0x000fea0003800000 */
.L_x_61:
        /* <DEDUP_REMOVED lines=10> */
.L_x_64:
[----:B------:R-:W-:Y:S05]  /*4d60*/  BSYNC B0 ;  /* 0x0000000000007941 */ /* 0x000fea0003800000 */
.L_x_63:
        /* <DEDUP_REMOVED lines=10> */
.L_x_66:
[----:B------:R-:W-:Y:S05]  /*4e10*/  BSYNC B0 ;  /* 0x0000000000007941 */ /* 0x000fea0003800000 */
.L_x_65:
        /* <DEDUP_REMOVED lines=10> */
.L_x_68:
[----:B------:R-:W-:Y:S05]  /*4ec0*/  BSYNC B0 ;  /* 0x0000000000007941 */ /* 0x000fea0003800000 */
.L_x_67:
        /* <DEDUP_REMOVED lines=10> */
.L_x_70:
[----:B------:R-:W-:Y:S05]  /*4f70*/  BSYNC B0 ;  /* 0x0000000000007941 */ /* 0x000fea0003800000 */
.L_x_69:
        /* <DEDUP_REMOVED lines=10> */
.L_x_72:
[----:B------:R-:W-:Y:S05]  /*5020*/  BSYNC B0 ;  /* 0x0000000000007941 */ /* 0x000fea0003800000 */
.L_x_71:
        /* <DEDUP_REMOVED lines=10> */
.L_x_74:
[----:B------:R-:W-:Y:S05]  /*50d0*/  BSYNC B0 ;  /* 0x0000000000007941 */ /* 0x000fea0003800000 */
.L_x_73:
        /* <DEDUP_REMOVED lines=10> */
.L_x_76:
[----:B------:R-:W-:Y:S05]  /*5180*/  BSYNC B0 ;  /* 0x0000000000007941 */ /* 0x000fea0003800000 */
.L_x_75:
        /* <DEDUP_REMOVED lines=10> */
.L_x_78:
[----:B------:R-:W-:Y:S05]  /*5230*/  BSYNC B0 ;  /* 0x0000000000007941 */ /* 0x000fea0003800000 */
.L_x_77:
        /* <DEDUP_REMOVED lines=10> */
.L_x_80:
[----:B------:R-:W-:Y:S05]  /*52e0*/  BSYNC B0 ;  /* 0x0000000000007941 */ /* 0x000fea0003800000 */
.L_x_79:
        /* <DEDUP_REMOVED lines=10> */
.L_x_82:
[----:B------:R-:W-:Y:S05]  /*5390*/  BSYNC B0 ;  /* 0x0000000000007941 */ /* 0x000fea0003800000 */
.L_x_81:
        /* <DEDUP_REMOVED lines=10> */
.L_x_84:
[----:B------:R-:W-:Y:S05]  /*5440*/  BSYNC B0 ;  /* 0x0000000000007941 */ /* 0x000fea0003800000 */
.L_x_83:
        /* <DEDUP_REMOVED lines=10> */
.L_x_86:
[----:B------:R-:W-:Y:S05]  /*54f0*/  BSYNC B0 ;  /* 0x0000000000007941 */ /* 0x000fea0003800000 */
.L_x_85:
        /* <DEDUP_REMOVED lines=10> */
.L_x_88:
[----:B------:R-:W-:Y:S05]  /*55a0*/  BSYNC B0 ;  /* 0x0000000000007941 */ /* 0x000fea0003800000 */
.L_x_87:
        /* <DEDUP_REMOVED lines=10> */
.L_x_90:
[----:B------:R-:W-:Y:S05]  /*5650*/  BSYNC B0 ;  /* 0x0000000000007941 */ /* 0x000fea0003800000 */
.L_x_89:
        /* <DEDUP_REMOVED lines=10> */
.L_x_92:
[----:B------:R-:W-:Y:S05]  /*5700*/  BSYNC B0 ;  /* 0x0000000000007941 */ /* 0x000fea0003800000 */
.L_x_91:
        /* <DEDUP_REMOVED lines=10> */
.L_x_94:
[----:B------:R-:W-:Y:S05]  /*57b0*/  BSYNC B0 ;  /* 0x0000000000007941 */ /* 0x000fea0003800000 */
.L_x_93:
        /* <DEDUP_REMOVED lines=10> */
.L_x_96:
[----:B------:R-:W-:Y:S05]  /*5860*/  BSYNC B0 ;  /* 0x0000000000007941 */ /* 0x000fea0003800000 */
.L_x_95:
        /* <DEDUP_REMOVED lines=10> */
.L_x_98:
[----:B------:R-:W-:Y:S05]  /*5910*/  BSYNC B0 ;  /* 0x0000000000007941 */ /* 0x000fea0003800000 */
.L_x_97:
        /* <DEDUP_REMOVED lines=10> */
.L_x_100:
[----:B------:R-:W-:Y:S05]  /*59c0*/  BSYNC B0 ;  /* 0x0000000000007941 */ /* 0x000fea0003800000 */
.L_x_99:
        /* <DEDUP_REMOVED lines=10> */
.L_x_102:
[----:B------:R-:W-:Y:S05]  /*5a70*/  BSYNC B0 ;  /* 0x0000000000007941 */ /* 0x000fea0003800000 */
.L_x_101:
        /* <DEDUP_REMOVED lines=10> */
.L_x_104:
[----:B------:R-:W-:Y:S05]  /*5b20*/  BSYNC B0 ;  /* 0x0000000000007941 */ /* 0x000fea0003800000 */
.L_x_103:
        /* <DEDUP_REMOVED lines=10> */
.L_x_106:
[----:B------:R-:W-:Y:S05]  /*5bd0*/  BSYNC B0 ;  /* 0x0000000000007941 */ /* 0x000fea0003800000 */
.L_x_105:
        /* <DEDUP_REMOVED lines=10> */
.L_x_108:
[----:B------:R-:W-:Y:S05]  /*5c80*/  BSYNC B0 ;  /* 0x0000000000007941 */ /* 0x000fea0003800000 */
.L_x_107:
        /* <DEDUP_REMOVED lines=10> */
.L_x_110:
[----:B------:R-:W-:Y:S05]  /*5d30*/  BSYNC B0 ;  /* 0x0000000000007941 */ /* 0x000fea0003800000 */
.L_x_109:
        /* <DEDUP_REMOVED lines=10> */
.L_x_112:
[----:B------:R-:W-:Y:S05]  /*5de0*/  BSYNC B0 ;  /* 0x0000000000007941 */ /* 0x000fea0003800000 */
.L_x_111:
        /* <DEDUP_REMOVED lines=10> */
.L_x_114:
[----:B------:R-:W-:Y:S05]  /*5e90*/  BSYNC B0 ;  /* 0x0000000000007941 */ /* 0x000fea0003800000 */
.L_x_113:
        /* <DEDUP_REMOVED lines=10> */
.L_x_116:
[----:B------:R-:W-:Y:S05]  /*5f40*/  BSYNC B0 ;  /* 0x0000000000007941 */ /* 0x000fea0003800000 */
.L_x_115:
        /* <DEDUP_REMOVED lines=10> */
.L_x_118:
[----:B------:R-:W-:Y:S05]  /*5ff0*/  BSYNC B0 ;  /* 0x0000000000007941 */ /* 0x000fea0003800000 */
.L_x_117:
        /* <DEDUP_REMOVED lines=10> */
.L_x_120:
[----:B------:R-:W-:Y:S05]  /*60a0*/  BSYNC B0 ;  /* 0x0000000000007941 */ /* 0x000fea0003800000 */
.L_x_119:
        /* <DEDUP_REMOVED lines=10> */
.L_x_122:
[----:B------:R-:W-:Y:S05]  /*6150*/  BSYNC B0 ;  /* 0x0000000000007941 */ /* 0x000fea0003800000 */
.L_x_121:
        /* <DEDUP_REMOVED lines=10> */
.L_x_124:
[----:B------:R-:W-:Y:S05]  /*6200*/  BSYNC B0 ;  /* 0x0000000000007941 */ /* 0x000fea0003800000 */
.L_x_123:
        /* <DEDUP_REMOVED lines=10> */
.L_x_126:
[----:B------:R-:W-:Y:S05]  /*62b0*/  BSYNC B0 ;  /* 0x0000000000007941 */ /* 0x000fea0003800000 */
.L_x_125:
        /* <DEDUP_REMOVED lines=10> */
.L_x_128:
[----:B------:R-:W-:Y:S05]  /*6360*/  BSYNC B0 ;  /* 0x0000000000007941 */ /* 0x000fea0003800000 */
.L_x_127:
        /* <DEDUP_REMOVED lines=10> */
.L_x_130:
[----:B------:R-:W-:Y:S05]  /*6410*/  BSYNC B0 ;  /* 0x0000000000007941 */ /* 0x000fea0003800000 */
.L_x_129:
        /* <DEDUP_REMOVED lines=10> */
.L_x_132:
[----:B------:R-:W-:Y:S05]  /*64c0*/  BSYNC B0 ;  /* 0x0000000000007941 */ /* 0x000fea0003800000 */
.L_x_131:
        /* <DEDUP_REMOVED lines=10> */
.L_x_134:
[----:B------:R-:W-:Y:S05]  /*6570*/  BSYNC B0 ;  /* 0x0000000000007941 */ /* 0x000fea0003800000 */
.L_x_133:
        /* <DEDUP_REMOVED lines=10> */
.L_x_136:
[----:B------:R-:W-:Y:S05]  /*6620*/  BSYNC B0 ;  /* 0x0000000000007941 */ /* 0x000fea0003800000 */
.L_x_135:
        /* <DEDUP_REMOVED lines=10> */
.L_x_138:
[----:B------:R-:W-:Y:S05]  /*66d0*/  BSYNC B0 ;  /* 0x0000000000007941 */ /* 0x000fea0003800000 */
.L_x_137:
        /* <DEDUP_REMOVED lines=10> */
.L_x_140:
[----:B------:R-:W-:Y:S05]  /*6780*/  BSYNC B0 ;  /* 0x0000000000007941 */ /* 0x000fea0003800000 */
.L_x_139:
        /* <DEDUP_REMOVED lines=10> */
.L_x_142:
[----:B------:R-:W-:Y:S05]  /*6830*/  BSYNC B0 ;  /* 0x0000000000007941 */ /* 0x000fea0003800000 */
.L_x_141:
[----:B-1-34-:R-:W3:Y:S01]  /*6840*/  LDL.LU R9, [R1+0xf4] ;  /* 0x0000f40001097983 */ /* 0x01aee20000300800 */
[----:B-----5:R-:W-:Y:S01]  /*6850*/  HADD2.F32 R8, -RZ, R15.H0_H0 ;  /* 0x2000000fff087230 */ /* 0x020fe20000004100 */
        /* <DEDUP_REMOVED lines=8> */
.L_x_144:
[----:B------:R-:W-:Y:S05]  /*68e0*/  BSYNC B0 ;  /* 0x0000000000007941 */ /* 0x000fea0003800000 */
.L_x_143:
[----:B------:R-:W4:Y:S01]  /*68f0*/  LDL.LU R9, [R1+0xf8] ;  /* 0x0000f80001097983 */ /* 0x000f220000300800 */
[----:B-1---5:R-:W-:Y:S01]  /*6900*/  HADD2.F32 R8, -RZ, R15.H0_H0 ;  /* 0x2000000fff087230 */ /* 0x022fe20000004100 */
[----:B------:R-:W-:Y:S01]  /*6910*/  ISETP.GT.AND P1, PT, R0, 0x79, P1 ;  /* 0x000000790000780c */ /* 0x000fe20000f24270 */
[----:B------:R-:W-:Y:S01]  /*6920*/  BSSY B0, `(.L_x_145) ;  /* 0x0000008000007945 */ /* 0x000fe20003800000 */
[----:B------:R-:W-:Y:S02]  /*6930*/  IADD3 R18, P0, R12, 0x40, RZ ;  /* 0x000000400c127810 */ /* 0x000fe40007f1e0ff */
[----:B------:R-:W-:-:S04]  /*6940*/  FMUL R8, R8, UR16 ;  /* 0x0000001008087c20 */ /* 0x000fc80008400000 */
[----:B----4-:R-:W-:-:S05]  /*6950*/  FFMA R8, R9, UR13, R8 ;  /* 0x0000000d09087c23 */ /* 0x010fca0008000008 */
[----:B------:R-:W-:-:S05]  /*6960*/  F2FP.F16.F32.PACK_AB R8, RZ, R8 ;  /* 0x00000008ff08723e */ /* 0x000fca00000000ff */
[----:B------:R1:W-:Y:S01]  /*6970*/  @P2 STG.E.U16 desc[UR14][R4.64+0xf0], R8 ;  /* 0x0000f00804002986 */ /* 0x0003e2000c10150e */
[----:B------:R-:W-:Y:S05]  /*6980*/  @!P1 BRA `(.L_x_146) ;  /* 0x0000000000049947 */ /* 0x000fea0003800000 */
[----:B------:R4:W5:Y:S02]  /*6990*/  LDG.E.LTC128B.U16 R15, desc[UR14][R6.64+0xf2] ;  /* 0x0000f20e060f7981 */ /* 0x000964000c1e1520 */
.L_x_146:
[----:B------:R-:W-:Y:S05]  /*69a0*/  BSYNC B0 ;  /* 0x0000000000007941 */ /* 0x000fea0003800000 */
.L_x_145:
[----:B-1----:R-:W2:Y:S01]  /*69b0*/  LDL.LU R8, [R1+0xfc] ;  /* 0x0000fc0001087983 */ /* 0x002ea20000300800 */
[----:B0--345:R-:W-:Y:S02]  /*69c0*/  HADD2.F32 R6, -RZ, R15.H0_H0 ;  /* 0x2000000fff067230 */ /* 0x039fe40000004100 */
[----:B------:R-:W-:Y:S01]  /*69d0*/  IMAD.X R7, RZ, RZ, R13, P0 ;  /* 0x000000ffff077224 */ /* 0x000fe200000e060d */
[----:B------:R-:W-:Y:S02]  /*69e0*/  ISETP.GT.AND P0, PT, R14, 0x40, PT ;  /* 0x000000400e00780c */ /* 0x000fe40003f04270 */
[----:B------:R-:W-:Y:S01]  /*69f0*/  FMUL R6, R6, UR16 ;  /* 0x0000001006067c20 */ /* 0x000fe20008400000 */
[----:B------:R-:W-:Y:S01]  /*6a00*/  IMAD R7, R7, UR20, RZ ;  /* 0x0000001407077c24 */ /* 0x000fe2000f8e02ff */
[----:B------:R-:W-:-:S03]  /*6a10*/  ISETP.GT.AND P3, PT, R0, RZ, P0 ;  /* 0x000000ff0000720c */ /* 0x000fc60000764270 */
[----:B------:R-:W-:Y:S02]  /*6a20*/  IMAD R19, R18, UR21, R7 ;  /* 0x0000001512137c24 */ /* 0x000fe4000f8e0207 */
[----:B--2---:R-:W-:Y:S01]  /*6a30*/  FFMA R6, R8, UR13, R6 ;  /* 0x0000000d08067c23 */ /* 0x004fe20008000006 */
[----:B------:R-:W-:-:S04]  /*6a40*/  IMAD.WIDE.U32 R8, R18, UR20, R10 ;  /* 0x0000001412087c25 */ /* 0x000fc8000f8e000a */
[----:B------:R-:W-:Y:S02]  /*6a50*/  F2FP.F16.F32.PACK_AB R16, RZ, R6 ;  /* 0x00000006ff10723e */ /* 0x000fe400000000ff */
[C---:B------:R-:W-:Y:S02]  /*6a60*/  LEA R6, P2, R8.reuse, UR22, 0x1 ;  /* 0x0000001608067c11 */ /* 0x040fe4000f8408ff */
[----:B------:R-:W-:Y:S01]  /*6a70*/  IADD3 R7, R9, R19, RZ ;  /* 0x0000001309077210 */ /* 0x000fe20007ffe0ff */
[----:B------:R0:W-:Y:S03]  /*6a80*/  @P1 STG.E.U16 desc[UR14][R4.64+0xf2], R16 ;  /* 0x0000f21004001986 */ /* 0x0001e6000c10150e */
[----:B------:R-:W-:-:S05]  /*6a90*/  LEA.HI.X R7, R8, UR23, R7, 0x1, P2 ;  /* 0x0000001708077c11 */ /* 0x000fca00090f0c07 */
[----:B------:R-:W2:Y:S01]  /*6aa0*/  @P3 LDG.E.LTC128B.U16 R15, desc[UR14][R6.64] ;  /* 0x0000000e060f3981 */ /* 0x000ea2000c1e1520 */
[----:B------:R-:W-:Y:S01]  /*6ab0*/  USHF.L.U32 UR6, UR18, 0x6, URZ ;  /* 0x0000000612067899 */ /* 0x000fe2000800063f */
[----:B------:R-:W-:Y:S01]  /*6ac0*/  ISETP.GT.AND P2, PT, R0, 0x1, P0 ;  /* 0x000000010000780c */ /* 0x000fe20000744270 */
[----:B------:R-:W-:Y:S01]  /*6ad0*/  USHF.L.U64.HI UR4, UR18, 0x6, UR19 ;  /* 0x0000000612047899 */ /* 0x000fe20008010213 */
[----:B------:R-:W-:Y:S01]  /*6ae0*/  BSSY B0, `(.L_x_147) ;  /* 0x000000c000007945 */ /* 0x000fe20003800000 */
[----:B------:R-:W-:Y:S02]  /*6af0*/  USHF.L.U32 UR7, UR6, 0x1, URZ ;  /* 0x0000000106077899 */ /* 0x000fe4000800063f */
[----:B------:R-:W-:Y:S01]  /*6b00*/  USHF.L.U64.HI UR4, UR6, 0x1, UR4 ;  /* 0x0000000106047899 */ /* 0x000fe20008010204 */
[----:B--2---:R-:W-:-:S05]  /*6b10*/  HADD2.F32 R8, -RZ, R15.H0_H0 ;  /* 0x2000000fff087230 */ /* 0x004fca0000004100 */
[----:B------:R-:W-:Y:S01]  /*6b20*/  FMUL R9, R8, UR16 ;  /* 0x0000001008097c20 */ /* 0x000fe20008400000 */
[----:B------:R-:W-:-:S03]  /*6b30*/  IADD3 R8, P1, R2, UR7, RZ ;  /* 0x0000000702087c10 */ /* 0x000fc6000ff3e0ff */
[----:B------:R-:W-:-:S05]  /*6b40*/  FFMA R9, R152, UR13, R9 ;  /* 0x0000000d98097c23 */ /* 0x000fca0008000009 */
[----:B0-----:R-:W-:Y:S02]  /*6b50*/  F2FP.F16.F32.PACK_AB R5, RZ, R9 ;  /* 0x00000009ff05723e */ /* 0x001fe400000000ff */
[----:B------:R-:W-:-:S05]  /*6b60*/  IADD3.X R9, R3, UR4, RZ, P1, !PT ;  /* 0x0000000403097c10 */ /* 0x000fca0008ffe4ff */
[----:B------:R0:W-:Y:S01]  /*6b70*/  @P3 STG.E.U16 desc[UR14][R8.64], R5 ;  /* 0x0000000508003986 */ /* 0x0001e2000c10150e */
[----:B------:R-:W-:Y:S05]  /*6b80*/  @!P2 BRA `(.L_x_148) ;  /* 0x000000000004a947 */ /* 0x000fea0003800000 */
[----:B------:R1:W5:Y:S02]  /*6b90*/  LDG.E.LTC128B.U16 R15, desc[UR14][R6.64+0x2] ;  /* 0x0000020e060f7981 */ /* 0x000364000c1e1520 */
.L_x_148:
[----:B------:R-:W-:Y:S05]  /*6ba0*/  BSYNC B0 ;  /* 0x0000000000007941 */ /* 0x000fea0003800000 */
.L_x_147:
[----:B-----5:R-:W-:Y:S01]  /*6bb0*/  HADD2.F32 R16, -RZ, R15.H0_H0 ;  /* 0x2000000fff107230 */ /* 0x020fe20000004100 */
[----:B------:R-:W-:Y:S01]  /*6bc0*/  ISETP.GT.AND P1, PT, R14, 0x48, PT ;  /* 0x000000480e00780c */ /* 0x000fe20003f24270 */
[----:B0-----:R-:W-:Y:S01]  /*6bd0*/  IMAD.WIDE.U32 R4, R18, R17, UR10 ;  /* 0x0000000a12047e25 */ /* 0x001fe2000f8e0011 */
[----:B------:R-:W-:Y:S03]  /*6be0*/  BSSY B0, `(.L_x_149) ;  /* 0x000000c000007945 */ /* 0x000fe60003800000 */
[----:B------:R-:W-:Y:S01]  /*6bf0*/  FMUL R16, R16, UR16 ;  /* 0x0000001010107c20 */ /* 0x000fe20008400000 */
[----:B------:R-:W-:-:S03]  /*6c00*/  IADD3 R18, P3, R10, R4, RZ ;  /* 0x000000040a127210 */ /* 0x000fc60007f7e0ff */
[----:B------:R-:W-:Y:S01]  /*6c10*/  FFMA R16, R153, UR13, R16 ;  /* 0x0000000d99107c23 */ /* 0x000fe20008000010 */
[----:B------:R-:W-:Y:S02]  /*6c20*/  IADD3.X R5, R11, R19, R5, P3, !PT ;  /* 0x000000130b057210 */ /* 0x000fe40001ffe405 */
[----:B------:R-:W-:Y:S02]  /*6c30*/  ISETP.GT.AND P3, PT, R0, RZ, P1 ;  /* 0x000000ff0000720c */ /* 0x000fe40000f64270 */
[----:B------:R-:W-:Y:S02]  /*6c40*/  F2FP.F16.F32.PACK_AB R16, RZ, R16 ;  /* 0x00000010ff10723e */ /* 0x000fe400000000ff */
[----:B------:R-:W-:-:S03]  /*6c50*/  LEA R4, P4, R18, UR22, 0x1 ;  /* 0x0000001612047c11 */ /* 0x000fc6000f8808ff */
[----:B------:R0:W-:Y:S01]  /*6c60*/  @P2 STG.E.U16 desc[UR14][R8.64+0x2], R16 ;  /* 0x0000021008002986 */ /* 0x0001e2000c10150e */
[----:B------:R-:W-:-:S05]  /*6c70*/  LEA.HI.X R5, R18, UR23, R5, 0x1, P4 ;  /* 0x0000001712057c11 */ /* 0x000fca000a0f0c05 */
[----:B------:R-:W-:Y:S05]  /*6c80*/  @!P3 BRA `(.L_x_150) ;  /* 0x000000000004b947 */ /* 0x000fea0003800000 */
[----:B------:R2:W5:Y:S02]  /*6c90*/  LDG.E.LTC128B.U16 R15, desc[UR14][R4.64] ;  /* 0x0000000e040f7981 */ /* 0x000564000c1e1520 */
.L_x_150:
[----:B------:R-:W-:Y:S05]  /*6ca0*/  BSYNC B0 ;  /* 0x0000000000007941 */ /* 0x000fea0003800000 */
.L_x_149:
[----:B0----5:R-:W-:Y:S01]  /*6cb0*/  HADD2.F32 R16, -RZ, R15.H0_H0 ;  /* 0x2000000fff107230 */ /* 0x021fe20000004100 */
[----:B------:R-:W-:Y:S01]  /*6cc0*/  IADD3 R18, P4, R8, UR8, RZ ;  /* 0x0000000808127c10 */ /* 0x000fe2000ff9e0ff */
[----:B------:R-:W-:Y:S01]  /*6cd0*/  BSSY B0, `(.L_x_151) ;  /* 0x0000009000007945 */ /* 0x000fe20003800000 */
[----:B------:R-:W-:Y:S02]  /*6ce0*/  ISETP.GT.AND P2, PT, R0, 0x1, P1 ;  /* 0x000000010000780c */ /* 0x000fe40000f44270 */
[----:B------:R-:W-:-:S04]  /*6cf0*/  FMUL R19, R16, UR16 ;  /* 0x0000001010137c20 */ /* 0x000fc80008400000 */
[----:B------:R-:W-:-:S05]  /*6d00*/  FFMA R19, R154, UR13, R19 ;  /* 0x0000000d9a137c23 */ /* 0x000fca0008000013 */
[----:B------:R-:W-:Y:S02]  /*6d10*/  F2FP.F16.F32.PACK_AB R16, RZ, R19 ;  /* 0x00000013ff10723e */ /* 0x000fe400000000ff */
[----:B------:R-:W-:-:S05]  /*6d20*/  IADD3.X R19, R9, UR5, RZ, P4, !PT ;  /* 0x0000000509137c10 */ /* 0x000fca000a7fe4ff */
[----:B------:R0:W-:Y:S01]  /*6d30*/  @P3 STG.E.U16 desc[UR14][R18.64], R16 ;  /* 0x0000001012003986 */ /* 0x0001e2000c10150e */
[----:B------:R-:W-:Y:S05]  /*6d40*/  @!P2 BRA `(.L_x_152) ;  /* 0x000000000004a947 */ /* 0x000fea0003800000 */
[----:B------:R3:W5:Y:S02]  /*6d50*/  LDG.E.LTC128B.U16 R15, desc[UR14][R4.64+0x2] ;  /* 0x0000020e040f7981 */ /* 0x000764000c1e1520 */
.L_x_152:
[----:B------:R-:W-:Y:S05]  /*6d60*/  BSYNC B0 ;  /* 0x0000000000007941 */ /* 0x000fea0003800000 */
.L_x_151:
[----:B0----5:R-:W-:Y:S01]  /*6d70*/  HADD2.F32 R16, -RZ, R15.H0_H0 ;  /* 0x2000000fff107230 */ /* 0x021fe20000004100 */
[----:B------:R-:W-:Y:S01]  /*6d80*/  ISETP.GT.AND P3, PT, R0, 0x8, P0 ;  /* 0x000000080000780c */ /* 0x000fe20000764270 */
[----:B------:R-:W-:Y:S03]  /*6d90*/  BSSY B0, `(.L_x_153) ;  /* 0x0000007000007945 */ /* 0x000fe60003800000 */
[----:B------:R-:W-:-:S04]  /*6da0*/  FMUL R16, R16, UR16 ;  /* 0x0000001010107c20 */ /* 0x000fc80008400000 */
[----:B------:R-:W-:-:S05]  /*6db0*/  FFMA R16, R155, UR13, R16 ;  /* 0x0000000d9b107c23 */ /* 0x000fca0008000010 */
[----:B------:R-:W-:-:S05]  /*6dc0*/  F2FP.F16.F32.PACK_AB R16, RZ, R16 ;  /* 0x00000010ff10723e */ /* 0x000fca00000000ff */
[----:B------:R0:W-:Y:S01]  /*6dd0*/  @P2 STG.E.U16 desc[UR14][R18.64+0x2], R16 ;  /* 0x0000021012002986 */ /* 0x0001e2000c10150e */
[----:B------:R-:W-:Y:S05]  /*6de0*/  @!P3 BRA `(.L_x_154) ;  /* 0x000000000004b947 */ /* 0x000fea0003800000 */
[----:B------:R4:W5:Y:S02]  /*6df0*/  LDG.E.LTC128B.U16 R15, desc[UR14][R6.64+0x10] ;  /* 0x0000100e060f7981 */ /* 0x000964000c1e1520 */
.L_x_154:
[----:B------:R-:W-:Y:S05]  /*6e00*/  BSYNC B0 ;  /* 0x0000000000007941 */ /* 0x000fea0003800000 */
.L_x_153:
        /* <DEDUP_REMOVED lines=9> */
.L_x_156:
[----:B------:R-:W-:Y:S05]  /*6ea0*/  BSYNC B0 ;  /* 0x0000000000007941 */ /* 0x000fea0003800000 */
.L_x_155:
[----:B-----5:R-:W-:Y:S01]  /*6eb0*/  HADD2.F32 R16, -RZ, R15.H0_H0 ;  /* 0x2000000fff107230 */ /* 0x020fe20000004100 */
        /* <DEDUP_REMOVED lines=8> */
.L_x_158:
[----:B------:R-:W-:Y:S05]  /*6f40*/  BSYNC B0 ;  /* 0x0000000000007941 */ /* 0x000fea0003800000 */
.L_x_157:
[----:B0----5:R-:W-:Y:S01]  /*6f50*/  HADD2.F32 R16, -RZ, R15.H0_H0 ;  /* 0x2000000fff107230 */ /* 0x021fe20000004100 */
[----:B------:R-:W-:Y:S01]  /*6f60*/  ISETP.GT.AND P2, PT, R0, 0x9, P1 ;  /* 0x000000090000780c */ /* 0x000fe20000f44270 */
[----:B------:R-:W-:Y:S01]  /*6f70*/  IMAD.U32 R21, RZ, RZ, UR8 ;  /* 0x00000008ff157e24 */ /* 0x000fe2000f8e00ff */
[----:B------:R-:W-:Y:S01]  /*6f80*/  BSSY B0, `(.L_x_159) ;  /* 0x000000a000007945 */ /* 0x000fe20003800000 */
[----:B------:R-:W-:Y:S02]  /*6f90*/  IMAD.U32 R23, RZ, RZ, UR5 ;  /* 0x00000005ff177e24 */ /* 0x000fe4000f8e00ff */
[----:B------:R-:W-:Y:S01]  /*6fa0*/  FMUL R19, R16, UR16 ;  /* 0x0000001010137c20 */ /* 0x000fe20008400000 */
[----:B------:R-:W-:-:S03]  /*6fb0*/  IADD3 R18, P4, P5, R21, UR7, R2 ;  /* 0x0000000715127c10 */ /* 0x000fc6000fd9e002 */
[----:B------:R-:W-:-:S05]  /*6fc0*/  FFMA R19, R158, UR13, R19 ;  /* 0x0000000d9e137c23 */ /* 0x000fca0008000013 */
[----:B------:R-:W-:Y:S02]  /*6fd0*/  F2FP.F16.F32.PACK_AB R16, RZ, R19 ;  /* 0x00000013ff10723e */ /* 0x000fe400000000ff */
[----:B------:R-:W-:-:S05]  /*6fe0*/  IADD3.X R19, R23, UR4, R3, P4, P5 ;  /* 0x0000000417137c10 */ /* 0x000fca000a7ea403 */
[----:B------:R0:W-:Y:S01]  /*6ff0*/  @P3 STG.E.U16 desc[UR14][R18.64+0x10], R16 ;  /* 0x0000101012003986 */ /* 0x0001e2000c10150e */
[----:B------:R-:W-:Y:S05]  /*7000*/  @!P2 BRA `(.L_x_160) ;  /* 0x000000000004a947 */ /* 0x000fea0003800000 */
[----:B------:R0:W5:Y:S02]  /*7010*/  LDG.E.LTC128B.U16 R15, desc[UR14][R4.64+0x12] ;  /* 0x0000120e040f7981 */ /* 0x000164000c1e1520 */
.L_x_160:
[----:B------:R-:W-:Y:S05]  /*7020*/  BSYNC B0 ;  /* 0x0000000000007941 */ /* 0x000fea0003800000 */
.L_x_159:
        /* <DEDUP_REMOVED lines=9> */
.L_x_162:
[----:B------:R-:W-:Y:S05]  /*70c0*/  BSYNC B0 ;  /* 0x0000000000007941 */ /* 0x000fea0003800000 */
.L_x_161:
        /* <DEDUP_REMOVED lines=9> */
.L_x_164:
[----:B------:R-:W-:Y:S05]  /*7160*/  BSYNC B0 ;  /* 0x0000000000007941 */ /* 0x000fea0003800000 */
.L_x_163:
        /* <DEDUP_REMOVED lines=9> */
.L_x_166:
[----:B------:R-:W-:Y:S05]  /*7200*/  BSYNC B0 ;  /* 0x0000000000007941 */ /* 0x000fea0003800000 */
.L_x_165:
        /* <DEDUP_REMOVED lines=9> */
.L_x_168:
[----:B------:R-:W-:Y:S05]  /*72a0*/  BSYNC B0 ;  /* 0x0000000000007941 */ /* 0x000fea0003800000 */
.L_x_167:
        /* <DEDUP_REMOVED lines=9> */
.L_x_170:
[----:B------:R-:W-:Y:S05]  /*7340*/  BSYNC B0 ;  /* 0x0000000000007941 */ /* 0x000fea0003800000 */
.L_x_169:
        /* <DEDUP_REMOVED lines=9> */
.L_x_172:
[----:B------:R-:W-:Y:S05]  /*73e0*/  BSYNC B0 ;  /* 0x0000000000007941 */ /* 0x000fea0003800000 */
.L_x_171:
        /* <DEDUP_REMOVED lines=9> */
.L_x_174:
[----:B------:R-:W-:Y:S05]  /*7480*/  BSYNC B0 ;  /* 0x0000000000007941 */ /* 0x000fea0003800000 */
.L_x_173:
        /* <DEDUP_REMOVED lines=9> */
.L_x_176:
[----:B------:R-:W-:Y:S05]  /*7520*/  BSYNC B0 ;  /* 0x0000000000007941 */ /* 0x000fea0003800000 */
.L_x_175:
        /* <DEDUP_REMOVED lines=9> */
.L_x_178:
[----:B------:R-:W-:Y:S05]  /*75c0*/  BSYNC B0 ;  /* 0x0000000000007941 */ /* 0x000fea0003800000 */
.L_x_177:
        /* <DEDUP_REMOVED lines=9> */
.L_x_180:
[----:B------:R-:W-:Y:S05]  /*7660*/  BSYNC B0 ;  /* 0x0000000000007941 */ /* 0x000fea0003800000 */
.L_x_179:
        /* <DEDUP_REMOVED lines=9> */
.L_x_182:
[----:B------:R-:W-:Y:S05]  /*7700*/  BSYNC B0 ;  /* 0x0000000000007941 */ /* 0x000fea0003800000 */
.L_x_181:
        /* <DEDUP_REMOVED lines=9> */
.L_x_184:
[----:B------:R-:W-:Y:S05]  /*77a0*/  BSYNC B0 ;  /* 0x0000000000007941 */ /* 0x000fea0003800000 */
.L_x_183:
        /* <DEDUP_REMOVED lines=9> */
.L_x_186:
[----:B------:R-:W-:Y:S05]  /*7840*/  BSYNC B0 ;  /* 0x0000000000007941 */ /* 0x000fea0003800000 */
.L_x_185:
        /* <DEDUP_REMOVED lines=9> */
.L_x_188:
[----:B------:R-:W-:Y:S05]  /*78e0*/  BSYNC B0 ;  /* 0x0000000000007941 */ /* 0x000fea0003800000 */
.L_x_187:
        /* <DEDUP_REMOVED lines=9> */
.L_x_190:
[----:B------:R-:W-:Y:S05]  /*7980*/  BSYNC B0 ;  /* 0x0000000000007941 */ /* 0x000fea0003800000 */
.L_x_189:
        /* <DEDUP_REMOVED lines=9> */
.L_x_192:
[----:B------:R-:W-:Y:S05]  /*7a20*/  BSYNC B0 ;  /* 0x0000000000007941 */ /* 0x000fea0003800000 */
.L_x_191:
        /* <DEDUP_REMOVED lines=9> */
.L_x_194:
[----:B------:R-:W-:Y:S05]  /*7ac0*/  BSYNC B0 ;  /* 0x0000000000007941 */ /* 0x000fea0003800000 */
.L_x_193:
        /* <DEDUP_REMOVED lines=9> */
.L_x_196:
[----:B------:R-:W-:Y:S05]  /*7b60*/  BSYNC B0 ;  /* 0x0000000000007941 */ /* 0x000fea0003800000 */
.L_x_195:
        /* <DEDUP_REMOVED lines=9> */
.L_x_198:
[----:B------:R-:W-:Y:S05]  /*7c00*/  BSYNC B0 ;  /* 0x0000000000007941 */ /* 0x000fea0003800000 */
.L_x_197:
        /* <DEDUP_REMOVED lines=9> */
.L_x_200:
[----:B------:R-:W-:Y:S05]  /*7ca0*/  BSYNC B0 ;  /* 0x0000000000007941 */ /* 0x000fea0003800000 */
.L_x_199:
        /* <DEDUP_REMOVED lines=9> */
.L_x_202:
[----:B------:R-:W-:Y:S05]  /*7d40*/  BSYNC B0 ;  /* 0x0000000000007941 */ /* 0x000fea0003800000 */
.L_x_201:
        /* <DEDUP_REMOVED lines=9> */
.L_x_204:
[----:B------:R-:W-:Y:S05]  /*7de0*/  BSYNC B0 ;  /* 0x0000000000007941 */ /* 0x000fea0003800000 */
.L_x_203:
        /* <DEDUP_REMOVED lines=9> */
.L_x_206:
[----:B------:R-:W-:Y:S05]  /*7e80*/  BSYNC B0 ;  /* 0x0000000000007941 */ /* 0x000fea0003800000 */
.L_x_205:
        /* <DEDUP_REMOVED lines=9> */
.L_x_208:
[----:B------:R-:W-:Y:S05]  /*7f20*/  BSYNC B0 ;  /* 0x0000000000007941 */ /* 0x000fea0003800000 */
.L_x_207:
        /* <DEDUP_REMOVED lines=9> */
.L_x_210:
[----:B------:R-:W-:Y:S05]  /*7fc0*/  BSYNC B0 ;  /* 0x0000000000007941 */ /* 0x000fea0003800000 */
.L_x_209:
        /* <DEDUP_REMOVED lines=9> */
.L_x_212:
[----:B------:R-:W-:Y:S05]  /*8060*/  BSYNC B0 ;  /* 0x0000000000007941 */ /* 0x000fea0003800000 */
.L_x_211:
        /* <DEDUP_REMOVED lines=9> */
.L_x_214:
[----:B------:R-:W-:Y:S05]  /*8100*/  BSYNC B0 ;  /* 0x0000000000007941 */ /* 0x000fea0003800000 */
.L_x_213:
        /* <DEDUP_REMOVED lines=9> */
.L_x_216:
[----:B------:R-:W-:Y:S05]  /*81a0*/  BSYNC B0 ;  /* 0x0000000000007941 */ /* 0x000fea0003800000 */
.L_x_215:
        /* <DEDUP_REMOVED lines=9> */
.L_x_218:
[----:B------:R-:W-:Y:S05]  /*8240*/  BSYNC B0 ;  /* 0x0000000000007941 */ /* 0x000fea0003800000 */
.L_x_217:
        /* <DEDUP_REMOVED lines=9> */
.L_x_220:
[----:B------:R-:W-:Y:S05]  /*82e0*/  BSYNC B0 ;  /* 0x0000000000007941 */ /* 0x000fea0003800000 */
.L_x_219:
        /* <DEDUP_REMOVED lines=9> */
.L_x_222:
[----:B------:R-:W-:Y:S05]  /*8380*/  BSYNC B0 ;  /* 0x0000000000007941 */ /* 0x000fea0003800000 */
.L_x_221:
        /* <DEDUP_REMOVED lines=9> */
.L_x_224:
[----:B------:R-:W-:Y:S05]  /*8420*/  BSYNC B0 ;  /* 0x0000000000007941 */ /* 0x000fea0003800000 */
.L_x_223:
        /* <DEDUP_REMOVED lines=9> */
.L_x_226:
[----:B------:R-:W-:Y:S05]  /*84c0*/  BSYNC B0 ;  /* 0x0000000000007941 */ /* 0x000fea0003800000 */
.L_x_225:
        /* <DEDUP_REMOVED lines=9> */
.L_x_228:
[----:B------:R-:W-:Y:S05]  /*8560*/  BSYNC B0 ;  /* 0x0000000000007941 */ /* 0x000fea0003800000 */
.L_x_227:
        /* <DEDUP_REMOVED lines=9> */
.L_x_230:
[----:B------:R-:W-:Y:S05]  /*8600*/  BSYNC B0 ;  /* 0x0000000000007941 */ /* 0x000fea0003800000 */
.L_x_229:
        /* <DEDUP_REMOVED lines=9> */
.L_x_232:
[----:B------:R-:W-:Y:S05]  /*86a0*/  BSYNC B0 ;  /* 0x0000000000007941 */ /* 0x000fea0003800000 */
.L_x_231:
        /* <DEDUP_REMOVED lines=9> */
.L_x_234:
[----:B------:R-:W-:Y:S05]  /*8740*/  BSYNC B0 ;  /* 0x0000000000007941 */ /* 0x000fea0003800000 */
.L_x_233:
        /* <DEDUP_REMOVED lines=9> */
.L_x_236:
[----:B------:R-:W-:Y:S05]  /*87e0*/  BSYNC B0 ;  /* 0x0000000000007941 */ /* 0x000fea0003800000 */
.L_x_235:
        /* <DEDUP_REMOVED lines=9> */
.L_x_238:
[----:B------:R-:W-:Y:S05]  /*8880*/  BSYNC B0 ;  /* 0x0000000000007941 */ /* 0x000fea0003800000 */
.L_x_237:
        /* <DEDUP_REMOVED lines=9> */
.L_x_240:
[----:B------:R-:W-:Y:S05]  /*8920*/  BSYNC B0 ;  /* 0x0000000000007941 */ /* 0x000fea0003800000 */
.L_x_239:
        /* <DEDUP_REMOVED lines=9> */
.L_x_242:
[----:B------:R-:W-:Y:S05]  /*89c0*/  BSYNC B0 ;  /* 0x0000000000007941 */ /* 0x000fea0003800000 */
.L_x_241:
        /* <DEDUP_REMOVED lines=9> */
.L_x_244:
[----:B------:R-:W-:Y:S05]  /*8a60*/  BSYNC B0 ;  /* 0x0000000000007941 */ /* 0x000fea0003800000 */
.L_x_243:
        /* <DEDUP_REMOVED lines=9> */
.L_x_246:
[----:B------:R-:W-:Y:S05]  /*8b00*/  BSYNC B0 ;  /* 0x0000000000007941 */ /* 0x000fea0003800000 */
.L_x_245:
        /* <DEDUP_REMOVED lines=9> */
.L_x_248:
[----:B------:R-:W-:Y:S05]  /*8ba0*/  BSYNC B0 ;  /* 0x0000000000007941 */ /* 0x000fea0003800000 */
.L_x_247:
        /* <DEDUP_REMOVED lines=9> */
.L_x_250:
[----:B------:R-:W-:Y:S05]  /*8c40*/  BSYNC B0 ;  /* 0x0000000000007941 */ /* 0x000fea0003800000 */
.L_x_249:
        /* <DEDUP_REMOVED lines=9> */
.L_x_252:
[----:B------:R-:W-:Y:S05]  /*8ce0*/  BSYNC B0 ;  /* 0x0000000000007941 */ /* 0x000fea0003800000 */
.L_x_251:
        /* <DEDUP_REMOVED lines=9> */
.L_x_254:
[----:B------:R-:W-:Y:S05]  /*8d80*/  BSYNC B0 ;  /* 0x0000000000007941 */ /* 0x000fea0003800000 */
.L_x_253:
        /* <DEDUP_REMOVED lines=9> */
.L_x_256:
[----:B------:R-:W-:Y:S05]  /*8e20*/  BSYNC B0 ;  /* 0x0000000000007941 */ /* 0x000fea0003800000 */
.L_x_255:
        /* <DEDUP_REMOVED lines=9> */
.L_x_258:
[----:B------:R-:W-:Y:S05]  /*8ec0*/  BSYNC B0 ;  /* 0x0000000000007941 */ /* 0x000fea0003800000 */
.L_x_257:
        /* <DEDUP_REMOVED lines=9> */
.L_x_260:
[----:B------:R-:W-:Y:S05]  /*8f60*/  BSYNC B0 ;  /* 0x0000000000007941 */ /* 0x000fea0003800000 */
.L_x_259:
        /* <DEDUP_REMOVED lines=9> */
.L_x_262:
[----:B------:R-:W-:Y:S05]  /*9000*/  BSYNC B0 ;  /* 0x0000000000007941 */ /* 0x000fea0003800000 */
.L_x_261:
        /* <DEDUP_REMOVED lines=9> */
.L_x_264:
[----:B------:R-:W-:Y:S05]  /*90a0*/  BSYNC B0 ;  /* 0x0000000000007941 */ /* 0x000fea0003800000 */
.L_x_263:
        /* <DEDUP_REMOVED lines=9> */
.L_x_266:
[----:B------:R-:W-:Y:S05]  /*9140*/  BSYNC B0 ;  /* 0x0000000000007941 */ /* 0x000fea0003800000 */
.L_x_265:
        /* <DEDUP_REMOVED lines=9> */
.L_x_268:
[----:B------:R-:W-:Y:S05]  /*91e0*/  BSYNC B0 ;  /* 0x0000000000007941 */ /* 0x000fea0003800000 */
.L_x_267:
[----:B01--45:R-:W-:Y:S01]  /*91f0*/  HADD2.F32 R6, -RZ, R15.H0_H0 ;  /* 0x2000000fff067230 */ /* 0x033fe20000004100 */
        /* <DEDUP_REMOVED lines=8> */
.L_x_270:
[----:B------:R-:W-:Y:S05]  /*9280*/  BSYNC B0 ;  /* 0x0000000000007941 */ /* 0x000fea0003800000 */
.L_x_269:
[----:B0----5:R-:W-:Y:S01]  /*9290*/  HADD2.F32 R6, -RZ, R15.H0_H0 ;  /* 0x2000000fff067230 */ /* 0x021fe20000004100 */
[----:B------:R-:W-:Y:S01]  /*92a0*/  ISETP.GT.AND P1, PT, R0, 0x79, P1 ;  /* 0x000000790000780c */ /* 0x000fe20000f24270 */
[----:B------:R-:W-:Y:S01]  /*92b0*/  BSSY B0, `(.L_x_271) ;  /* 0x000000b000007945 */ /* 0x000fe20003800000 */
[----:B------:R-:W-:Y:S02]  /*92c0*/  IADD3 R20, P0, R12, 0x80, RZ ;  /* 0x000000800c147810 */ /* 0x000fe40007f1e0ff */
[----:B------:R-:W-:Y:S01]  /*92d0*/  FMUL R7, R6, UR16 ;  /* 0x0000001006077c20 */ /* 0x000fe20008400000 */
[----:B------:R-:W-:-:S03]  /*92e0*/  @P2 IMAD.MOV.U32 R6, RZ, RZ, R18 ;  /* 0x000000ffff062224 */ /* 0x000fc600078e0012 */
[----:B------:R-:W-:-:S05]  /*92f0*/  FFMA R7, R214, UR13, R7 ;  /* 0x0000000dd6077c23 */ /* 0x000fca0008000007 */
[----:B------:R-:W-:-:S04]  /*9300*/  F2FP.F16.F32.PACK_AB R7, RZ, R7 ;  /* 0x00000007ff07723e */ /* 0x000fc800000000ff */
[----:B------:R-:W-:Y:S01]  /*9310*/  PRMT R8, R7, 0x7610, R8 ;  /* 0x0000761007087816 */ /* 0x000fe20000000008 */
[----:B------:R-:W-:-:S05]  /*9320*/  @P2 IMAD.MOV.U32 R7, RZ, RZ, R19 ;  /* 0x000000ffff072224 */ /* 0x000fca00078e0013 */
[----:B------:R0:W-:Y:S01]  /*9330*/  @P2 STG.E.U16 desc[UR14][R6.64+0xf0], R8 ;  /* 0x0000f00806002986 */ /* 0x0001e2000c10150e */
[----:B------:R-:W-:Y:S05]  /*9340*/  @!P1 BRA `(.L_x_272) ;  /* 0x0000000000049947 */ /* 0x000fea0003800000 */
[----:B------:R4:W5:Y:S02]  /*9350*/  LDG.E.LTC128B.U16 R15, desc[UR14][R4.64+0xf2] ;  /* 0x0000f20e040f7981 */ /* 0x000964000c1e1520 */
.L_x_272:
[----:B------:R-:W-:Y:S05]  /*9360*/  BSYNC B0 ;  /* 0x0000000000007941 */ /* 0x000fea0003800000 */
.L_x_271:
[----:B-12345:R-:W-:Y:S02]  /*9370*/  HADD2.F32 R4, -RZ, R15.H0_H0 ;  /* 0x2000000fff047230 */ /* 0x03efe40000004100 */
[----:B------:R-:W-:Y:S01]  /*9380*/  IMAD.X R5, RZ, RZ, R13, P0 ;  /* 0x000000ffff057224 */ /* 0x000fe200000e060d */
[----:B------:R-:W-:Y:S01]  /*9390*/  ISETP.GT.AND P0, PT, R14, 0x80, PT ;  /* 0x000000800e00780c */ /* 0x000fe20003f04270 */
[----:B0-----:R-:W-:-:S04]  /*93a0*/  IMAD.WIDE.U32 R6, R20, UR20, R10 ;  /* 0x0000001414067c25 */ /* 0x001fc8000f8e000a */
[----:B------:R-:W-:Y:S01]  /*93b0*/  FMUL R4, R4, UR16 ;  /* 0x0000001004047c20 */ /* 0x000fe20008400000 */
[----:B------:R-:W-:Y:S01]  /*93c0*/  ISETP.GT.AND P3, PT, R0, RZ, P0 ;  /* 0x000000ff0000720c */ /* 0x000fe20000764270 */
[----:B------:R-:W-:Y:S02]  /*93d0*/  IMAD R5, R5, UR20, RZ ;  /* 0x0000001405057c24 */ /* 0x000fe4000f8e02ff */
[----:B------:R-:W-:Y:S02]  /*93e0*/  FFMA R4, R215, UR13, R4 ;  /* 0x0000000dd7047c23 */ /* 0x000fe40008000004 */
[----:B------:R-:W-:-:S03]  /*93f0*/  IMAD R21, R20, UR21, R5 ;  /* 0x0000001514157c24 */ /* 0x000fc6000f8e0205 */
[----:B------:R-:W-:Y:S01]  /*9400*/  F2FP.F16.F32.PACK_AB R8, RZ, R4 ;  /* 0x00000004ff08723e */ /* 0x000fe200000000ff */
[----:B------:R-:W-:Y:S01]  /*9410*/  IMAD.IADD R5, R7, 0x1, R21 ;  /* 0x0000000107057824 */ /* 0x000fe200078e0215 */
[----:B------:R-:W-:Y:S02]  /*9420*/  LEA R4, P2, R6, UR22, 0x1 ;  /* 0x0000001606047c11 */ /* 0x000fe4000f8408ff */
[----:B------:R-:W-:Y:S02]  /*9430*/  PRMT R9, R8, 0x7610, R9 ;  /* 0x0000761008097816 */ /* 0x000fe40000000009 */
[----:B------:R-:W-:-:S03]  /*9440*/  LEA.HI.X R5, R6, UR23, R5, 0x1, P2 ;  /* 0x0000001706057c11 */ /* 0x000fc600090f0c05 */
[----:B------:R0:W-:Y:S04]  /*9450*/  @P1 STG.E.U16 desc[UR14][R18.64+0xf2], R9 ;  /* 0x0000f20912001986 */ /* 0x0001e8000c10150e */
[----:B------:R-:W2:Y:S01]  /*9460*/  @P3 LDG.E.LTC128B.U16 R15, desc[UR14][R4.64] ;  /* 0x0000000e040f3981 */ /* 0x000ea2000c1e1520 */
[----:B------:R-:W-:Y:S01]  /*9470*/  USHF.L.U32 UR4, UR18, 0x8, URZ ;  /* 0x0000000812047899 */ /* 0x000fe2000800063f */
[----:B------:R-:W-:Y:S01]  /*9480*/  ISETP.GT.AND P2, PT, R0, 0x1, P0 ;  /* 0x000000010000780c */ /* 0x000fe20000744270 */
[----:B------:R-:W-:Y:S01]  /*9490*/  USHF.L.U64.HI UR6, UR18, 0x8, UR19 ;  /* 0x0000000812067899 */ /* 0x000fe20008010213 */
[----:B------:R-:W-:Y:S03]  /*94a0*/  BSSY B0, `(.L_x_273) ;  /* 0x000000a000007945 */ /* 0x000fe60003800000 */
[----:B------:R-:W-:-:S04]  /*94b0*/  IADD3 R8, P1, R2, UR4, RZ ;  /* 0x0000000402087c10 */ /* 0x000fc8000ff3e0ff */
[----:B0-----:R-:W-:Y:S01]  /*94c0*/  IADD3.X R9, R3, UR6, RZ, P1, !PT ;  /* 0x0000000603097c10 */ /* 0x001fe20008ffe4ff */
[----:B--2---:R-:W-:-:S05]  /*94d0*/  HADD2.F32 R6, -RZ, R15.H0_H0 ;  /* 0x2000000fff067230 */ /* 0x004fca0000004100 */
[----:B------:R-:W-:-:S04]  /*94e0*/  FMUL R7, R6, UR16 ;  /* 0x0000001006077c20 */ /* 0x000fc80008400000 */
[----:B------:R-:W-:-:S05]  /*94f0*/  FFMA R7, R88, UR13, R7 ;  /* 0x0000000d58077c23 */ /* 0x000fca0008000007 */
[----:B------:R-:W-:-:S05]  /*9500*/  F2FP.F16.F32.PACK_AB R7, RZ, R7 ;  /* 0x00000007ff07723e */ /* 0x000fca00000000ff */
[----:B------:R0:W-:Y:S01]  /*9510*/  @P3 STG.E.U16 desc[UR14][R8.64], R7 ;  /* 0x0000000708003986 */ /* 0x0001e2000c10150e */
[----:B------:R-:W-:Y:S05]  /*9520*/  @!P2 BRA `(.L_x_274) ;  /* 0x000000000004a947 */ /* 0x000fea0003800000 */
[----:B------:R1:W5:Y:S02]  /*9530*/  LDG.E.LTC128B.U16 R15, desc[UR14][R4.64+0x2] ;  /* 0x0000020e040f7981 */ /* 0x000364000c1e1520 */
.L_x_274:
[----:B------:R-:W-:Y:S05]  /*9540*/  BSYNC B0 ;  /* 0x0000000000007941 */ /* 0x000fea0003800000 */
.L_x_273:
        /* <DEDUP_REMOVED lines=15> */
.L_x_276:
[----:B------:R-:W-:Y:S05]  /*9640*/  BSYNC B0 ;  /* 0x0000000000007941 */ /* 0x000fea0003800000 */
.L_x_275:
        /* <DEDUP_REMOVED lines=11> */
.L_x_278:
[----:B------:R-:W-:Y:S05]  /*9700*/  BSYNC B0 ;  /* 0x0000000000007941 */ /* 0x000fea0003800000 */
.L_x_277:
        /* <DEDUP_REMOVED lines=9> */
.L_x_280:
[----:B------:R-:W-:Y:S05]  /*97a0*/  BSYNC B0 ;  /* 0x0000000000007941 */ /* 0x000fea0003800000 */
.L_x_279:
        /* <DEDUP_REMOVED lines=9> */
.L_x_282:
[----:B------:R-:W-:Y:S05]  /*9840*/  BSYNC B0 ;  /* 0x0000000000007941 */ /* 0x000fea0003800000 */
.L_x_281:
        /* <DEDUP_REMOVED lines=9> */
.L_x_284:
[----:B------:R-:W-:Y:S05]  /*98e0*/  BSYNC B0 ;  /* 0x0000000000007941 */ /* 0x000fea0003800000 */
.L_x_283:
[----:B0----5:R-:W-:Y:S01]  /*98f0*/  HADD2.F32 R16, -RZ, R15.H0_H0 ;  /* 0x2000000fff107230 */ /* 0x021fe20000004100 */
[----:B------:R-:W-:Y:S01]  /*9900*/  MOV R23, UR6 ;  /* 0x0000000600177c02 */ /* 0x000fe20008000f00 */
[----:B------:R-:W-:Y:S01]  /*9910*/  IMAD.U32 R21, RZ, RZ, UR4 ;  /* 0x00000004ff157e24 */ /* 0x000fe2000f8e00ff */
[----:B------:R-:W-:Y:S01]  /*9920*/  ISETP.GT.AND P2, PT, R0, 0x9, P1 ;  /* 0x000000090000780c */ /* 0x000fe20000f44270 */
[----:B------:R-:W-:Y:S01]  /*9930*/  BSSY B0, `(.L_x_285) ;  /* 0x0000009000007945 */ /* 0x000fe20003800000 */
[----:B------:R-:W-:Y:S02]  /*9940*/  FMUL R19, R16, UR16 ;  /* 0x0000001010137c20 */ /* 0x000fe40008400000 */
[----:B------:R-:W-:Y:S02]  /*9950*/  IADD3 R18, P4, P5, R2, UR8, R21 ;  /* 0x0000000802127c10 */ /* 0x000fe4000fd9e015 */
[----:B------:R-:W-:-:S05]  /*9960*/  FFMA R19, R94, UR13, R19 ;  /* 0x0000000d5e137c23 */ /* 0x000fca0008000013 */
[----:B------:R-:W-:Y:S02]  /*9970*/  F2FP.F16.F32.PACK_AB R16, RZ, R19 ;  /* 0x00000013ff10723e */ /* 0x000fe400000000ff */
[----:B------:R-:W-:-:S05]  /*9980*/  IADD3.X R19, R3, UR5, R23, P4, P5 ;  /* 0x0000000503137c10 */ /* 0x000fca000a7ea417 */
[----:B------:R0:W-:Y:S01]  /*9990*/  @P3 STG.E.U16 desc[UR14][R18.64+0x10], R16 ;  /* 0x0000101012003986 */ /* 0x0001e2000c10150e */
[----:B------:R-:W-:Y:S05]  /*99a0*/  @!P2 BRA `(.L_x_286) ;  /* 0x000000000004a947 */ /* 0x000fea0003800000 */
[----:B------:R0:W5:Y:S02]  /*99b0*/  LDG.E.LTC128B.U16 R15, desc[UR14][R6.64+0x12] ;  /* 0x0000120e060f7981 */ /* 0x000164000c1e1520 */
.L_x_286:
[----:B------:R-:W-:Y:S05]  /*99c0*/  BSYNC B0 ;  /* 0x0000000000007941 */ /* 0x000fea0003800000 */
.L_x_285:
        /* <DEDUP_REMOVED lines=9> */
.L_x_288:
[----:B------:R-:W-:Y:S05]  /*9a60*/  BSYNC B0 ;  /* 0x0000000000007941 */ /* 0x000fea0003800000 */
.L_x_287:
        /* <DEDUP_REMOVED lines=9> */
.L_x_290:
[----:B------:R-:W-:Y:S05]  /*9b00*/  BSYNC B0 ;  /* 0x0000000000007941 */ /* 0x000fea0003800000 */
.L_x_289:
        /* <DEDUP_REMOVED lines=9> */
.L_x_292:
[----:B------:R-:W-:Y:S05]  /*9ba0*/  BSYNC B0 ;  /* 0x0000000000007941 */ /* 0x000fea0003800000 */
.L_x_291:
        /* <DEDUP_REMOVED lines=9> */
.L_x_294:
[----:B------:R-:W-:Y:S05]  /*9c40*/  BSYNC B0 ;  /* 0x0000000000007941 */ /* 0x000fea0003800000 */
.L_x_293:
        /* <DEDUP_REMOVED lines=9> */
.L_x_296:
[----:B------:R-:W-:Y:S05]  /*9ce0*/  BSYNC B0 ;  /* 0x0000000000007941 */ /* 0x000fea0003800000 */
.L_x_295:
        /* <DEDUP_REMOVED lines=9> */
.L_x_298:
[----:B------:R-:W-:Y:S05]  /*9d80*/  BSYNC B0 ;  /* 0x0000000000007941 */ /* 0x000fea0003800000 */
.L_x_297:
        /* <DEDUP_REMOVED lines=9> */
.L_x_300:
[----:B------:R-:W-:Y:S05]  /*9e20*/  BSYNC B0 ;  /* 0x0000000000007941 */ /* 0x000fea0003800000 */
.L_x_299:
        /* <DEDUP_REMOVED lines=9> */
.L_x_302:
[----:B------:R-:W-:Y:S05]  /*9ec0*/  BSYNC B0 ;  /* 0x0000000000007941 */ /* 0x000fea0003800000 */
.L_x_301:
        /* <DEDUP_REMOVED lines=9> */
.L_x_304:
[----:B------:R-:W-:Y:S05]  /*9f60*/  BSYNC B0 ;  /* 0x0000000000007941 */ /* 0x000fea0003800000 */
.L_x_303:
        /* <DEDUP_REMOVED lines=9> */
.L_x_306:
[----:B------:R-:W-:Y:S05]  /*a000*/  BSYNC B0 ;  /* 0x0000000000007941 */ /* 0x000fea0003800000 */
.L_x_305:
        /* <DEDUP_REMOVED lines=9> */
.L_x_308:
[----:B------:R-:W-:Y:S05]  /*a0a0*/  BSYNC B0 ;  /* 0x0000000000007941 */ /* 0x000fea0003800000 */
.L_x_307:
        /* <DEDUP_REMOVED lines=9> */
.L_x_310:
[----:B------:R-:W-:Y:S05]  /*a140*/  BSYNC B0 ;  /* 0x0000000000007941 */ /* 0x000fea0003800000 */
.L_x_309:
        /* <DEDUP_REMOVED lines=9> */
.L_x_312:
[----:B------:R-:W-:Y:S05]  /*a1e0*/  BSYNC B0 ;  /* 0x0000000000007941 */ /* 0x000fea0003800000 */
.L_x_311:
        /* <DEDUP_REMOVED lines=9> */
.L_x_314:
[----:B------:R-:W-:Y:S05]  /*a280*/  BSYNC B0 ;  /* 0x0000000000007941 */ /* 0x000fea0003800000 */
.L_x_313:
        /* <DEDUP_REMOVED lines=9> */
.L_x_316:
[----:B------:R-:W-:Y:S05]  /*a320*/  BSYNC B0 ;  /* 0x0000000000007941 */ /* 0x000fea0003800000 */
.L_x_315:
        /* <DEDUP_REMOVED lines=9> */
.L_x_318:
[----:B------:R-:W-:Y:S05]  /*a3c0*/  BSYNC B0 ;  /* 0x0000000000007941 */ /* 0x000fea0003800000 */
.L_x_317:
        /* <DEDUP_REMOVED lines=9> */
.L_x_320:
[----:B------:R-:W-:Y:S05]  /*a460*/  BSYNC B0 ;  /* 0x0000000000007941 */ /* 0x000fea0003800000 */
.L_x_319:
        /* <DEDUP_REMOVED lines=9> */
.L_x_322:
[----:B------:R-:W-:Y:S05]  /*a500*/  BSYNC B0 ;  /* 0x0000000000007941 */ /* 0x000fea0003800000 */
.L_x_321:
        /* <DEDUP_REMOVED lines=9> */
.L_x_324:
[----:B------:R-:W-:Y:S05]  /*a5a0*/  BSYNC B0 ;  /* 0x0000000000007941 */ /* 0x000fea0003800000 */
.L_x_323:
        /* <DEDUP_REMOVED lines=9> */
.L_x_326:
[----:B------:R-:W-:Y:S05]  /*a640*/  BSYNC B0 ;  /* 0x0000000000007941 */ /* 0x000fea0003800000 */
.L_x_325:
        /* <DEDUP_REMOVED lines=9> */
.L_x_328:
[----:B------:R-:W-:Y:S05]  /*a6e0*/  BSYNC B0 ;  /* 0x0000000000007941 */ /* 0x000fea0003800000 */
.L_x_327:
        /* <DEDUP_REMOVED lines=9> */
.L_x_330:
[----:B------:R-:W-:Y:S05]  /*a780*/  BSYNC B0 ;  /* 0x0000000000007941 */ /* 0x000fea0003800000 */
.L_x_329:
        /* <DEDUP_REMOVED lines=9> */
.L_x_332:
[----:B------:R-:W-:Y:S05]  /*a820*/  BSYNC B0 ;  /* 0x0000000000007941 */ /* 0x000fea0003800000 */
.L_x_331:
        /* <DEDUP_REMOVED lines=9> */
.L_x_334:
[----:B------:R-:W-:Y:S05]  /*a8c0*/  BSYNC B0 ;  /* 0x0000000000007941 */ /* 0x000fea0003800000 */
.L_x_333:
        /* <DEDUP_REMOVED lines=9> */
.L_x_336:
[----:B------:R-:W-:Y:S05]  /*a960*/  BSYNC B0 ;  /* 0x0000000000007941 */ /* 0x000fea0003800000 */
.L_x_335:
        /* <DEDUP_REMOVED lines=9> */
.L_x_338:
[----:B------:R-:W-:Y:S05]  /*aa00*/  BSYNC B0 ;  /* 0x0000000000007941 */ /* 0x000fea0003800000 */
.L_x_337:
        /* <DEDUP_REMOVED lines=9> */
.L_x_340:
[----:B------:R-:W-:Y:S05]  /*aaa0*/  BSYNC B0 ;  /* 0x0000000000007941 */ /* 0x000fea0003800000 */
.L_x_339:
        /* <DEDUP_REMOVED lines=9> */
.L_x_342:
[----:B------:R-:W-:Y:S05]  /*ab40*/  BSYNC B0 ;  /* 0x0000000000007941 */ /* 0x000fea0003800000 */
.L_x_341:
        /* <DEDUP_REMOVED lines=9> */
.L_x_344:
[----:B------:R-:W-:Y:S05]  /*abe0*/  BSYNC B0 ;  /* 0x0000000000007941 */ /* 0x000fea0003800000 */
.L_x_343:
        /* <DEDUP_REMOVED lines=9> */
.L_x_346:
[----:B------:R-:W-:Y:S05]  /*ac80*/  BSYNC B0 ;  /* 0x0000000000007941 */ /* 0x000fea0003800000 */
.L_x_345:
        /* <DEDUP_REMOVED lines=9> */
.L_x_348:
[----:B------:R-:W-:Y:S05]  /*ad20*/  BSYNC B0 ;  /* 0x0000000000007941 */ /* 0x000fea0003800000 */
.L_x_347:
        /* <DEDUP_REMOVED lines=9> */
.L_x_350:
[----:B------:R-:W-:Y:S05]  /*adc0*/  BSYNC B0 ;  /* 0x0000000000007941 */ /* 0x000fea0003800000 */
.L_x_349:
        /* <DEDUP_REMOVED lines=9> */
.L_x_352:
[----:B------:R-:W-:Y:S05]  /*ae60*/  BSYNC B0 ;  /* 0x0000000000007941 */ /* 0x000fea0003800000 */
.L_x_351:
        /* <DEDUP_REMOVED lines=9> */
.L_x_354:
[----:B------:R-:W-:Y:S05]  /*af00*/  BSYNC B0 ;  /* 0x0000000000007941 */ /* 0x000fea0003800000 */
.L_x_353:
        /* <DEDUP_REMOVED lines=9> */
.L_x_356:
[----:B------:R-:W-:Y:S05]  /*afa0*/  BSYNC B0 ;  /* 0x0000000000007941 */ /* 0x000fea0003800000 */
.L_x_355:
        /* <DEDUP_REMOVED lines=9> */
.L_x_358:
[----:B------:R-:W-:Y:S05]  /*b040*/  BSYNC B0 ;  /* 0x0000000000007941 */ /* 0x000fea0003800000 */
.L_x_357:
        /* <DEDUP_REMOVED lines=9> */
.L_x_360:
[----:B------:R-:W-:Y:S05]  /*b0e0*/  BSYNC B0 ;  /* 0x0000000000007941 */ /* 0x000fea0003800000 */
.L_x_359:
        /* <DEDUP_REMOVED lines=9> */
.L_x_362:
[----:B------:R-:W-:Y:S05]  /*b180*/  BSYNC B0 ;  /* 0x0000000000007941 */ /* 0x000fea0003800000 */
.L_x_361:
        /* <DEDUP_REMOVED lines=9> */
.L_x_364:
[----:B------:R-:W-:Y:S05]  /*b220*/  BSYNC B0 ;  /* 0x0000000000007941 */ /* 0x000fea0003800000 */
.L_x_363:
        /* <DEDUP_REMOVED lines=9> */
.L_x_366:
[----:B------:R-:W-:Y:S05]  /*b2c0*/  BSYNC B0 ;  /* 0x0000000000007941 */ /* 0x000fea0003800000 */
.L_x_365:
        /* <DEDUP_REMOVED lines=9> */
.L_x_368:
[----:B------:R-:W-:Y:S05]  /*b360*/  BSYNC B0 ;  /* 0x0000000000007941 */ /* 0x000fea0003800000 */
.L_x_367:
        /* <DEDUP_REMOVED lines=9> */
.L_x_370:
[----:B------:R-:W-:Y:S05]  /*b400*/  BSYNC B0 ;  /* 0x0000000000007941 */ /* 0x000fea0003800000 */
.L_x_369:
        /* <DEDUP_REMOVED lines=9> */
.L_x_372:
[----:B------:R-:W-:Y:S05]  /*b4a0*/  BSYNC B0 ;  /* 0x0000000000007941 */ /* 0x000fea0003800000 */
.L_x_371:
        /* <DEDUP_REMOVED lines=9> */
.L_x_374:
[----:B------:R-:W-:Y:S05]  /*b540*/  BSYNC B0 ;  /* 0x0000000000007941 */ /* 0x000fea0003800000 */
.L_x_373:
        /* <DEDUP_REMOVED lines=9> */
.L_x_376:
[----:B------:R-:W-:Y:S05]  /*b5e0*/  BSYNC B0 ;  /* 0x0000000000007941 */ /* 0x000fea0003800000 */
.L_x_375:
        /* <DEDUP_REMOVED lines=9> */
.L_x_378:
[----:B------:R-:W-:Y:S05]  /*b680*/  BSYNC B0 ;  /* 0x0000000000007941 */ /* 0x000fea0003800000 */
.L_x_377:
        /* <DEDUP_REMOVED lines=9> */
.L_x_380:
[----:B------:R-:W-:Y:S05]  /*b720*/  BSYNC B0 ;  /* 0x0000000000007941 */ /* 0x000fea0003800000 */
.L_x_379:
        /* <DEDUP_REMOVED lines=9> */
.L_x_382:
[----:B------:R-:W-:Y:S05]  /*b7c0*/  BSYNC B0 ;  /* 0x0000000000007941 */ /* 0x000fea0003800000 */
.L_x_381:
        /* <DEDUP_REMOVED lines=9> */
.L_x_384:
[----:B------:R-:W-:Y:S05]  /*b860*/  BSYNC B0 ;  /* 0x0000000000007941 */ /* 0x000fea0003800000 */
.L_x_383:
        /* <DEDUP_REMOVED lines=9> */
.L_x_386:
[----:B------:R-:W-:Y:S05]  /*b900*/  BSYNC B0 ;  /* 0x0000000000007941 */ /* 0x000fea0003800000 */
.L_x_385:
        /* <DEDUP_REMOVED lines=9> */
.L_x_388:
[----:B------:R-:W-:Y:S05]  /*b9a0*/  BSYNC B0 ;  /* 0x0000000000007941 */ /* 0x000fea0003800000 */
.L_x_387:
        /* <DEDUP_REMOVED lines=9> */
.L_x_390:
[----:B------:R-:W-:Y:S05]  /*ba40*/  BSYNC B0 ;  /* 0x0000000000007941 */ /* 0x000fea0003800000 */
.L_x_389:
        /* <DEDUP_REMOVED lines=9> */
.L_x_392:
[----:B------:R-:W-:Y:S05]  /*bae0*/  BSYNC B0 ;  /* 0x0000000000007941 */ /* 0x000fea0003800000 */
.L_x_391:
        /* <DEDUP_REMOVED lines=9> */
.L_x_394:
[----:B------:R-:W-:Y:S05]  /*bb80*/  BSYNC B0 ;  /* 0x0000000000007941 */ /* 0x000fea0003800000 */
.L_x_393:
        /* <DEDUP_REMOVED lines=9> */
.L_x_396:
[----:B------:R-:W-:Y:S05]  /*bc20*/  BSYNC B0 ;  /* 0x0000000000007941 */ /* 0x000fea0003800000 */
.L_x_395:
        /* <DEDUP_REMOVED lines=13> */
.L_x_398:
[----:B------:R-:W-:Y:S05]  /*bd00*/  BSYNC B0 ;  /* 0x0000000000007941 */ /* 0x000fea0003800000 */
.L_x_397:
[----:B0----5:R-:W-:Y:S02]  /*bd10*/  HADD2.F32 R4, -RZ, R15.H0_H0 ;  /* 0x2000000fff047230 */ /* 0x021fe40000004100 */
[----:B------:R-:W-:Y:S01]  /*bd20*/  IMAD.X R12, RZ, RZ, R13, P0 ;  /* 0x000000ffff0c7224 */ /* 0x000fe200000e060d */
[----:B------:R-:W-:Y:S01]  /*bd30*/  ISETP.GT.AND P0, PT, R14, 0xc0, PT ;  /* 0x000000c00e00780c */ /* 0x000fe20003f04270 */
[----:B-1234-:R-:W-:-:S04]  /*bd40*/  IMAD.WIDE.U32 R6, R8, UR20, R10 ;  /* 0x0000001408067c25 */ /* 0x01efc8000f8e000a */
[----:B------:R-:W-:Y:S01]  /*bd50*/  FMUL R4, R4, UR16 ;  /* 0x0000001004047c20 */ /* 0x000fe20008400000 */
[----:B------:R-:W-:Y:S01]  /*bd60*/  ISETP.GT.AND P2, PT, R0, RZ, P0 ;  /* 0x000000ff0000720c */ /* 0x000fe20000744270 */
[----:B------:R-:W-:Y:S02]  /*bd70*/  IMAD R5, R12, UR20, RZ ;  /* 0x000000140c057c24 */ /* 0x000fe4000f8e02ff */
[----:B------:R-:W-:Y:S02]  /*bd80*/  FFMA R4, R151, UR13, R4 ;  /* 0x0000000d97047c23 */ /* 0x000fe40008000004 */
[----:B------:R-:W-:-:S03]  /*bd90*/  IMAD R13, R8, UR21, R5 ;  /* 0x00000015080d7c24 */ /* 0x000fc6000f8e0205 */
[----:B------:R-:W-:Y:S01]  /*bda0*/  F2FP.F16.F32.PACK_AB R9, RZ, R4 ;  /* 0x00000004ff09723e */ /* 0x000fe200000000ff */
[----:B------:R-:W-:Y:S01]  /*bdb0*/  IMAD.IADD R5, R7, 0x1, R13 ;  /* 0x0000000107057824 */ /* 0x000fe200078e020d */
[----:B------:R-:W-:-:S03]  /*bdc0*/  LEA R4, P3, R6, UR22, 0x1 ;  /* 0x0000001606047c11 */ /* 0x000fc6000f8608ff */
[----:B------:R0:W-:Y:S01]  /*bdd0*/  @P1 STG.E.U16 desc[UR14][R18.64+0xf2], R9 ;  /* 0x0000f20912001986 */ /* 0x0001e2000c10150e */
[----:B------:R-:W-:-:S05]  /*bde0*/  LEA.HI.X R5, R6, UR23, R5, 0x1, P3 ;  /* 0x0000001706057c11 */ /* 0x000fca00098f0c05 */
[----:B------:R-:W2:Y:S01]  /*bdf0*/  @P2 LDG.E.LTC128B.U16 R15, desc[UR14][R4.64] ;  /* 0x0000000e040f2981 */ /* 0x000ea2000c1e1520 */
[----:B------:R-:W-:Y:S01]  /*be00*/  UIMAD UR4, UR19, 0x180, URZ ;  /* 0x00000180130478a4 */ /* 0x000fe2000f8e023f */
[----:B------:R-:W-:Y:S01]  /*be10*/  ISETP.GT.AND P3, PT, R0, 0x1, P0 ;  /* 0x000000010000780c */ /* 0x000fe20000764270 */
[----:B------:R-:W-:Y:S01]  /*be20*/  BSSY B0, `(.L_x_399) ;  /* 0x000000d000007945 */ /* 0x000fe20003800000 */
[----:B0-----:R-:W-:-:S04]  /*be30*/  IMAD.U32 R9, RZ, RZ, UR18 ;  /* 0x00000012ff097e24 */ /* 0x001fc8000f8e00ff */
[----:B------:R-:W-:-:S04]  /*be40*/  IMAD.WIDE.U32 R2, R9, 0x180, R2 ;  /* 0x0000018009027825 */ /* 0x000fc800078e0002 */
[----:B--2---:R-:W-:-:S05]  /*be50*/  HADD2.F32 R6, -RZ, R15.H0_H0 ;  /* 0x2000000fff067230 */ /* 0x004fca0000004100 */
[----:B------:R-:W-:-:S04]  /*be60*/  FMUL R7, R6, UR16 ;  /* 0x0000001006077c20 */ /* 0x000fc80008400000 */
[----:B------:R-:W-:-:S05]  /*be70*/  FFMA R7, R24, UR13, R7 ;  /* 0x0000000d18077c23 */ /* 0x000fca0008000007 */
[----:B------:R-:W-:Y:S01]  /*be80*/  F2FP.F16.F32.PACK_AB R6, RZ, R7 ;  /* 0x00000007ff06723e */ /* 0x000fe200000000ff */
[----:B------:R-:W-:-:S03]  /*be90*/  VIADD R7, R3, UR4 ;  /* 0x0000000403077c36 */ /* 0x000fc60008000000 */
[----:B------:R-:W-:Y:S01]  /*bea0*/  PRMT R9, R6, 0x7610, R9 ;  /* 0x0000761006097816 */ /* 0x000fe20000000009 */
[----:B------:R-:W-:-:S05]  /*beb0*/  @P2 IMAD.MOV.U32 R6, RZ, RZ, R2 ;  /* 0x000000ffff062224 */ /* 0x000fca00078e0002 */
[----:B------:R0:W-:Y:S01]  /*bec0*/  @P2 STG.E.U16 desc[UR14][R6.64], R9 ;  /* 0x0000000906002986 */ /* 0x0001e2000c10150e */
[----:B------:R-:W-:Y:S05]  /*bed0*/  @!P3 BRA `(.L_x_400) ;  /* 0x000000000004b947 */ /* 0x000fea0003800000 */
[----:B------:R1:W5:Y:S02]  /*bee0*/  LDG.E.LTC128B.U16 R15, desc[UR14][R4.64+0x2] ;  /* 0x0000020e040f7981 */ /* 0x000364000c1e1520 */
.L_x_400:
[----:B------:R-:W-:Y:S05]  /*bef0*/  BSYNC B0 ;  /* 0x0000000000007941 */ /* 0x000fea0003800000 */
.L_x_399:
[----:B0-----:R-:W-:Y:S01]  /*bf00*/  IMAD.WIDE.U32 R8, R8, R17, UR10 ;  /* 0x0000000a08087e25 */ /* 0x001fe2000f8e0011 */
[----:B------:R-:W-:Y:S01]  /*bf10*/  ISETP.GT.AND P1, PT, R14, 0xc8, PT ;  /* 0x000000c80e00780c */ /* 0x000fe20003f24270 */
[----:B------:R-:W-:Y:S02]  /*bf20*/  BSSY B0, `(.L_x_401) ;  /* 0x000000f000007945 */ /* 0x000fe40003800000 */
[----:B-----5:R-:W-:Y:S01]  /*bf30*/  HADD2.F32 R12, -RZ, R15.H0_H0 ;  /* 0x2000000fff0c7230 */ /* 0x020fe20000004100 */
[----:B------:R-:W-:Y:S02]  /*bf40*/  IADD3 R10, P2, R10, R8, RZ ;  /* 0x000000080a0a7210 */ /* 0x000fe40007f5e0ff */
[----:B------:R-:W-:Y:S02]  /*bf50*/  ISETP.GT.AND P4, PT, R0, RZ, P1 ;  /* 0x000000ff0000720c */ /* 0x000fe40000f84270 */
[----:B------:R-:W-:Y:S01]  /*bf60*/  FMUL R12, R12, UR16 ;  /* 0x000000100c0c7c20 */ /* 0x000fe20008400000 */
[----:B------:R-:W-:Y:S01]  /*bf70*/  IADD3.X R9, R11, R13, R9, P2, !PT ;  /* 0x0000000d0b097210 */ /* 0x000fe200017fe409 */
[----:B------:R-:W-:Y:S01]  /*bf80*/  @P3 IMAD.MOV.U32 R11, RZ, RZ, R7 ;  /* 0x000000ffff0b3224 */ /* 0x000fe200078e0007 */
[----:B------:R-:W-:Y:S01]  /*bf90*/  LEA R8, P2, R10, UR22, 0x1 ;  /* 0x000000160a087c11 */ /* 0x000fe2000f8408ff */
[----:B------:R-:W-:-:S03]  /*bfa0*/  FFMA R12, R25, UR13, R12 ;  /* 0x0000000d190c7c23 */ /* 0x000fc6000800000c */
[----:B------:R-:W-:Y:S02]  /*bfb0*/  LEA.HI.X R9, R10, UR23, R9, 0x1, P2 ;  /* 0x000000170a097c11 */ /* 0x000fe400090f0c09 */
[----:B------:R-:W-:Y:S02]  /*bfc0*/  F2FP.F16.F32.PACK_AB R12, RZ, R12 ;  /* 0x0000000cff0c723e */ /* 0x000fe400000000ff */
[----:B------:R-:W-:-:S05]  /*bfd0*/  @P3 MOV R10, R2 ;  /* 0x00000002000a3202 */ /* 0x000fca0000000f00 */
[----:B------:R0:W-:Y:S01]  /*bfe0*/  @P3 STG.E.U16 desc[UR14][R10.64+0x2], R12 ;  /* 0x0000020c0a003986 */ /* 0x0001e2000c10150e */
[----:B------:R-:W-:Y:S05]  /*bff0*/  @!P4 BRA `(.L_x_402) ;  /* 0x000000000004c947 */ /* 0x000fea0003800000 */
[----:B------:R2:W5:Y:S02]  /*c000*/  LDG.E.LTC128B.U16 R15, desc[UR14][R8.64] ;  /* 0x0000000e080f7981 */ /* 0x000564000c1e1520 */
.L_x_402:
[----:B------:R-:W-:Y:S05]  /*c010*/  BSYNC B0 ;  /* 0x0000000000007941 */ /* 0x000fea0003800000 */
.L_x_401:
[----:B0----5:R-:W-:Y:S01]  /*c020*/  HADD2.F32 R10, -RZ, R15.H0_H0 ;  /* 0x2000000fff0a7230 */ /* 0x021fe20000004100 */
[----:B------:R-:W-:Y:S01]  /*c030*/  ISETP.GT.AND P3, PT, R0, 0x1, P1 ;  /* 0x000000010000780c */ /* 0x000fe20000f64270 */
[----:B------:R-:W-:Y:S03]  /*c040*/  BSSY B0, `(.L_x_403) ;  /* 0x0000009000007945 */ /* 0x000fe60003800000 */
[----:B------:R-:W-:Y:S01]  /*c050*/  FMUL R11, R10, UR16 ;  /* 0x000000100a0b7c20 */ /* 0x000fe20008400000 */
[----:B------:R-:W-:-:S03]  /*c060*/  IADD3 R10, P2, R2, UR8, RZ ;  /* 0x00000008020a7c10 */ /* 0x000fc6000ff5e0ff */
[----:B------:R-:W-:-:S05]  /*c070*/  FFMA R11, R26, UR13, R11 ;  /* 0x0000000d1a0b7c23 */ /* 0x000fca000800000b */
[----:B------:R-:W-:Y:S02]  /*c080*/  F2FP.F16.F32.PACK_AB R12, RZ, R11 ;  /* 0x0000000bff0c723e */ /* 0x000fe400000000ff */
[----:B------:R-:W-:-:S05]  /*c090*/  IADD3.X R11, R7, UR5, RZ, P2, !PT ;  /* 0x00000005070b7c10 */ /* 0x000fca00097fe4ff */
[----:B------:R0:W-:Y:S01]  /*c0a0*/  @P4 STG.E.U16 desc[UR14][R10.64], R12 ;  /* 0x0000000c0a004986 */ /* 0x0001e2000c10150e */
[----:B------:R-:W-:Y:S05]  /*c0b0*/  @!P3 BRA `(.L_x_404) ;  /* 0x000000000004b947 */ /* 0x000fea0003800000 */
[----:B------:R3:W5:Y:S02]  /*c0c0*/  LDG.E.LTC128B.U16 R15, desc[UR14][R8.64+0x2] ;  /* 0x0000020e080f7981 */ /* 0x000764000c1e1520 */
.L_x_404:
[----:B------:R-:W-:Y:S05]  /*c0d0*/  BSYNC B0 ;  /* 0x0000000000007941 */ /* 0x000fea0003800000 */
.L_x_403:
        /* <DEDUP_REMOVED lines=9> */
.L_x_406:
[----:B------:R-:W-:Y:S05]  /*c170*/  BSYNC B0 ;  /* 0x0000000000007941 */ /* 0x000fea0003800000 */
.L_x_405:
[----:B0----5:R-:W-:Y:S01]  /*c180*/  HADD2.F32 R12, -RZ, R15.H0_H0 ;  /* 0x2000000fff0c7230 */ /* 0x021fe20000004100 */
[----:B------:R-:W-:Y:S01]  /*c190*/  ISETP.GT.AND P3, PT, R0, 0x9, P0 ;  /* 0x000000090000780c */ /* 0x000fe20000764270 */
[----:B------:R-:W-:Y:S03]  /*c1a0*/  BSSY B0, `(.L_x_407) ;  /* 0x000000a000007945 */ /* 0x000fe60003800000 */
        /* <DEDUP_REMOVED lines=9> */
.L_x_408:
[----:B------:R-:W-:Y:S05]  /*c240*/  BSYNC B0 ;  /* 0x0000000000007941 */ /* 0x000fea0003800000 */
.L_x_407:
[----:B0----5:R-:W-:Y:S01]  /*c250*/  HADD2.F32 R12, -RZ, R15.H0_H0 ;  /* 0x2000000fff0c7230 */ /* 0x021fe20000004100 */
[----:B------:R-:W-:Y:S01]  /*c260*/  ISETP.GT.AND P4, PT, R0, 0x8, P1 ;  /* 0x000000080000780c */ /* 0x000fe20000f84270 */
[----:B------:R-:W-:Y:S01]  /*c270*/  @P3 IMAD.MOV.U32 R13, RZ, RZ, R7 ;  /* 0x000000ffff0d3224 */ /* 0x000fe200078e0007 */
[----:B------:R-:W-:Y:S02]  /*c280*/  BSSY B0, `(.L_x_409) ;  /* 0x0000009000007945 */ /* 0x000fe40003800000 */
[----:B------:R-:W-:-:S04]  /*c290*/  FMUL R12, R12, UR16 ;  /* 0x000000100c0c7c20 */ /* 0x000fc80008400000 */
[----:B------:R-:W-:-:S05]  /*c2a0*/  FFMA R12, R29, UR13, R12 ;  /* 0x0000000d1d0c7c23 */ /* 0x000fca000800000c */
[----:B------:R-:W-:-:S04]  /*c2b0*/  F2FP.F16.F32.PACK_AB R12, RZ, R12 ;  /* 0x0000000cff0c723e */ /* 0x000fc800000000ff */
[----:B------:R-:W-:Y:S01]  /*c2c0*/  PRMT R14, R12, 0x7610, R14 ;  /* 0x000076100c0e7816 */ /* 0x000fe2000000000e */
[----:B------:R-:W-:-:S05]  /*c2d0*/  @P3 IMAD.MOV.U32 R12, RZ, RZ, R2 ;  /* 0x000000ffff0c3224 */ /* 0x000fca00078e0002 */
[----:B------:R0:W-:Y:S01]  /*c2e0*/  @P3 STG.E.U16 desc[UR14][R12.64+0x12], R14 ;  /* 0x0000120e0c003986 */ /* 0x0001e2000c10150e */
[----:B------:R-:W-:Y:S05]  /*c2f0*/  @!P4 BRA `(.L_x_410) ;  /* 0x000000000004c947 */ /* 0x000fea0003800000 */
[----:B------:R0:W5:Y:S02]  /*c300*/  LDG.E.LTC128B.U16 R15, desc[UR14][R8.64+0x10] ;  /* 0x0000100e080f7981 */ /* 0x000164000c1e1520 */
.L_x_410:
[----:B------:R-:W-:Y:S05]  /*c310*/  BSYNC B0 ;  /* 0x0000000000007941 */ /* 0x000fea0003800000 */
.L_x_409:
        /* <DEDUP_REMOVED lines=9> */
.L_x_412:
[----:B------:R-:W-:Y:S05]  /*c3b0*/  BSYNC B0 ;  /* 0x0000000000007941 */ /* 0x000fea0003800000 */
.L_x_411:
        /* <DEDUP_REMOVED lines=9> */
.L_x_414:
[----:B------:R-:W-:Y:S05]  /*c450*/  BSYNC B0 ;  /* 0x0000000000007941 */ /* 0x000fea0003800000 */
.L_x_413:
        /* <DEDUP_REMOVED lines=12> */
.L_x_416:
[----:B------:R-:W-:Y:S05]  /*c520*/  BSYNC B0 ;  /* 0x0000000000007941 */ /* 0x000fea0003800000 */
.L_x_415:
[----:B0----5:R-:W-:Y:S01]  /*c530*/  HADD2.F32 R12, -RZ, R15.H0_H0 ;  /* 0x2000000fff0c7230 */ /* 0x021fe20000004100 */
[----:B------:R-:W-:Y:S01]  /*c540*/  ISETP.GT.AND P4, PT, R0, 0x10, P1 ;  /* 0x000000100000780c */ /* 0x000fe20000f84270 */
[----:B------:R-:W-:Y:S01]  /*c550*/  @P3 IMAD.MOV.U32 R13, RZ, RZ, R7 ;  /* 0x000000ffff0d3224 */ /* 0x000fe200078e0007 */
[----:B------:R-:W-:Y:S02]  /*c560*/  BSSY B0, `(.L_x_417) ;  /* 0x0000009000007945 */ /* 0x000fe40003800000 */
[----:B------:R-:W-:-:S04]  /*c570*/  FMUL R12, R12, UR16 ;  /* 0x000000100c0c7c20 */ /* 0x000fc80008400000 */
[----:B------:R-:W-:-:S05]  /*c580*/  FFMA R12, R33, UR13, R12 ;  /* 0x0000000d210c7c23 */ /* 0x000fca000800000c */
[----:B------:R-:W-:-:S04]  /*c590*/  F2FP.F16.F32.PACK_AB R12, RZ, R12 ;  /* 0x0000000cff0c723e */ /* 0x000fc800000000ff */
[----:B------:R-:W-:Y:S02]  /*c5a0*/  PRMT R14, R12, 0x7610, R14 ;  /* 0x000076100c0e7816 */ /* 0x000fe4000000000e */
[----:B------:R-:W-:-:S05]  /*c5b0*/  @P3 MOV R12, R2 ;  /* 0x00000002000c3202 */ /* 0x000fca0000000f00 */
[----:B------:R0:W-:Y:S01]  /*c5c0*/  @P3 STG.E.U16 desc[UR14][R12.64+0x22], R14 ;  /* 0x0000220e0c003986 */ /* 0x0001e2000c10150e */
[----:B------:R-:W-:Y:S05]  /*c5d0*/  @!P4 BRA `(.L_x_418) ;  /* 0x000000000004c947 */ /* 0x000fea0003800000 */
[----:B------:R0:W5:Y:S02]  /*c5e0*/  LDG.E.LTC128B.U16 R15, desc[UR14][R8.64+0x20] ;  /* 0x0000200e080f7981 */ /* 0x000164000c1e1520 */
.L_x_418:
[----:B------:R-:W-:Y:S05]  /*c5f0*/  BSYNC B0 ;  /* 0x0000000000007941 */ /* 0x000fea0003800000 */
.L_x_417:
        /* <DEDUP_REMOVED lines=9> */
.L_x_420:
[----:B------:R-:W-:Y:S05]  /*c690*/  BSYNC B0 ;  /* 0x0000000000007941 */ /* 0x000fea0003800000 */
.L_x_419:
        /* <DEDUP_REMOVED lines=9> */
.L_x_422:
[----:B------:R-:W-:Y:S05]  /*c730*/  BSYNC B0 ;  /* 0x0000000000007941 */ /* 0x000fea0003800000 */
.L_x_421:
        /* <DEDUP_REMOVED lines=12> */
.L_x_424:
[----:B------:R-:W-:Y:S05]  /*c800*/  BSYNC B0 ;  /* 0x0000000000007941 */ /* 0x000fea0003800000 */
.L_x_423:
        /* <DEDUP_REMOVED lines=12> */
.L_x_426:
[----:B------:R-:W-:Y:S05]  /*c8d0*/  BSYNC B0 ;  /* 0x0000000000007941 */ /* 0x000fea0003800000 */
.L_x_425:
        /* <DEDUP_REMOVED lines=9> */
.L_x_428:
[----:B------:R-:W-:Y:S05]  /*c970*/  BSYNC B0 ;  /* 0x0000000000007941 */ /* 0x000fea0003800000 */
.L_x_427:
        /* <DEDUP_REMOVED lines=9> */
.L_x_430:
[----:B------:R-:W-:Y:S05]  /*ca10*/  BSYNC B0 ;  /* 0x0000000000007941 */ /* 0x000fea0003800000 */
.L_x_429:
        /* <DEDUP_REMOVED lines=12> */
.L_x_432:
[----:B------:R-:W-:Y:S05]  /*cae0*/  BSYNC B0 ;  /* 0x0000000000007941 */ /* 0x000fea0003800000 */
.L_x_431:
        /* <DEDUP_REMOVED lines=12> */
.L_x_434:
[----:B------:R-:W-:Y:S05]  /*cbb0*/  BSYNC B0 ;  /* 0x0000000000007941 */ /* 0x000fea0003800000 */
.L_x_433:
        /* <DEDUP_REMOVED lines=9> */
.L_x_436:
[----:B------:R-:W-:Y:S05]  /*cc50*/  BSYNC B0 ;  /* 0x0000000000007941 */ /* 0x000fea0003800000 */
.L_x_435:
        /* <DEDUP_REMOVED lines=9> */
.L_x_438:
[----:B------:R-:W-:Y:S05]  /*ccf0*/  BSYNC B0 ;  /* 0x0000000000007941 */ /* 0x000fea0003800000 */
.L_x_437:
        /* <DEDUP_REMOVED lines=12> */
.L_x_440:
[----:B------:R-:W-:Y:S05]  /*cdc0*/  BSYNC B0 ;  /* 0x0000000000007941 */ /* 0x000fea0003800000 */
.L_x_439:
        /* <DEDUP_REMOVED lines=12> */
.L_x_442:
[----:B------:R-:W-:Y:S05]  /*ce90*/  BSYNC B0 ;  /* 0x0000000000007941 */ /* 0x000fea0003800000 */
.L_x_441:
        /* <DEDUP_REMOVED lines=9> */
.L_x_444:
[----:B------:R-:W-:Y:S05]  /*cf30*/  BSYNC B0 ;  /* 0x0000000000007941 */ /* 0x000fea0003800000 */
.L_x_443:
        /* <DEDUP_REMOVED lines=9> */
.L_x_446:
[----:B------:R-:W-:Y:S05]  /*cfd0*/  BSYNC B0 ;  /* 0x0000000000007941 */ /* 0x000fea0003800000 */
.L_x_445:
        /* <DEDUP_REMOVED lines=12> */
.L_x_448:
[----:B------:R-:W-:Y:S05]  /*d0a0*/  BSYNC B0 ;  /* 0x0000000000007941 */ /* 0x000fea0003800000 */
.L_x_447:
        /* <DEDUP_REMOVED lines=12> */
.L_x_450:
[----:B------:R-:W-:Y:S05]  /*d170*/  BSYNC B0 ;  /* 0x0000000000007941 */ /* 0x000fea0003800000 */
.L_x_449:
[----:B-----5:R-:W-:Y:S01]  /*d180*/  HADD2.F32 R11, -RZ, R15.H0_H0 ;  /* 0x2000000fff0b7230 */ /* 0x020fe20000004100 */
[----:B------:R-:W-:Y:S01]  /*d190*/  ISETP.GT.AND P3, PT, R0, 0x31, P1 ;  /* 0x000000310000780c */ /* 0x000fe20000f64270 */
[----:B------:R-:W-:Y:S03]  /*d1a0*/  BSSY B0, `(.L_x_451) ;  /* 0x0000008000007945 */ /* 0x000fe60003800000 */
[----:B------:R-:W-:-:S04]  /*d1b0*/  FMUL R11, R11, UR16 ;  /* 0x000000100b0b7c20 */ /* 0x000fc80008400000 */
[----:B------:R-:W-:-:S05]  /*d1c0*/  FFMA R11, R50, UR13, R11 ;  /* 0x0000000d320b7c23 */ /* 0x000fca000800000b */
[----:B0-----:R-:W-:Y:S02]  /*d1d0*/  F2FP.F16.F32.PACK_AB R12, RZ, R11 ;  /* 0x0000000bff0c723e */ /* 0x001fe400000000ff */
[----:B------:R-:W-:-:S05]  /*d1e0*/  IADD3.X R11, R7, UR5, RZ, P2, !PT ;  /* 0x00000005070b7c10 */ /* 0x000fca00097fe4ff */
[----:B------:R0:W-:Y:S01]  /*d1f0*/  @P4 STG.E.U16 desc[UR14][R10.64+0x60], R12 ;  /* 0x0000600c0a004986 */ /* 0x0001e2000c10150e */
[----:B------:R-:W-:Y:S05]  /*d200*/  @!P3 BRA `(.L_x_452) ;  /* 0x000000000004b947 */ /* 0x000fea0003800000 */
[----:B------:R0:W5:Y:S02]  /*d210*/  LDG.E.LTC128B.U16 R15, desc[UR14][R8.64+0x62] ;  /* 0x0000620e080f7981 */ /* 0x000164000c1e1520 */
.L_x_452:
[----:B------:R-:W-:Y:S05]  /*d220*/  BSYNC B0 ;  /* 0x0000000000007941 */ /* 0x000fea0003800000 */
.L_x_451:
[----:B0----5:R-:W-:Y:S01]  /*d230*/  HADD2.F32 R12, -RZ, R15.H0_H0 ;  /* 0x2000000fff0c7230 */ /* 0x021fe20000004100 */
[----:B------:R-:W-:Y:S01]  /*d240*/  ISETP.GT.AND P2, PT, R0, 0x38, P0 ;  /* 0x000000380000780c */ /* 0x000fe20000744270 */
[----:B------:R-:W-:Y:S03]  /*d250*/  BSSY B0, `(.L_x_453) ;  /* 0x000000a000007945 */ /* 0x000fe60003800000 */
        /* <DEDUP_REMOVED lines=9> */
.L_x_454:
[----:B------:R-:W-:Y:S05]  /*d2f0*/  BSYNC B0 ;  /* 0x0000000000007941 */ /* 0x000fea0003800000 */
.L_x_453:
        /* <DEDUP_REMOVED lines=12> */
.L_x_456:
[----:B------:R-:W-:Y:S05]  /*d3c0*/  BSYNC B0 ;  /* 0x0000000000007941 */ /* 0x000fea0003800000 */
.L_x_455:
        /* <DEDUP_REMOVED lines=12> */
.L_x_458:
[----:B------:R-:W-:Y:S05]  /*d490*/  BSYNC B0 ;  /* 0x0000000000007941 */ /* 0x000fea0003800000 */
.L_x_457:
[----:B0----5:R-:W-:Y:S01]  /*d4a0*/  HADD2.F32 R12, -RZ, R15.H0_H0 ;  /* 0x2000000fff0c7230 */ /* 0x021fe20000004100 */
[----:B------:R-:W-:Y:S01]  /*d4b0*/  ISETP.GT.AND P3, PT, R0, 0x39, P1 ;  /* 0x000000390000780c */ /* 0x000fe20000f64270 */
[----:B------:R-:W-:Y:S03]  /*d4c0*/  BSSY B0, `(.L_x_459) ;  /* 0x000000a000007945 */ /* 0x000fe60003800000 */
[----:B------:R-:W-:Y:S01]  /*d4d0*/  FMUL R13, R12, UR16 ;  /* 0x000000100c0d7c20 */ /* 0x000fe20008400000 */
[----:B------:R-:W-:-:S03]  /*d4e0*/  IADD3 R12, R2, UR8, RZ ;  /* 0x00000008020c7c10 */ /* 0x000fc6000fffe0ff */
[----:B------:R-:W-:-:S05]  /*d4f0*/  FFMA R13, R54, UR13, R13 ;  /* 0x0000000d360d7c23 */ /* 0x000fca000800000d */
[----:B------:R-:W-:-:S04]  /*d500*/  F2FP.F16.F32.PACK_AB R13, RZ, R13 ;  /* 0x0000000dff0d723e */ /* 0x000fc800000000ff */
[----:B------:R-:W-:Y:S01]  /*d510*/  PRMT R14, R13, 0x7610, R14 ;  /* 0x000076100d0e7816 */ /* 0x000fe2000000000e */
[----:B------:R-:W-:-:S05]  /*d520*/  @P2 IMAD.MOV.U32 R13, RZ, RZ, R11 ;  /* 0x000000ffff0d2224 */ /* 0x000fca00078e000b */
[----:B------:R0:W-:Y:S01]  /*d530*/  @P2 STG.E.U16 desc[UR14][R12.64+0x70], R14 ;  /* 0x0000700e0c002986 */ /* 0x0001e2000c10150e */
[----:B------:R-:W-:Y:S05]  /*d540*/  @!P3 BRA `(.L_x_460) ;  /* 0x000000000004b947 */ /* 0x000fea0003800000 */
[----:B------:R0:W5:Y:S02]  /*d550*/  LDG.E.LTC128B.U16 R15, desc[UR14][R8.64+0x72] ;  /* 0x0000720e080f7981 */ /* 0x000164000c1e1520 */
.L_x_460:
[----:B------:R-:W-:Y:S05]  /*d560*/  BSYNC B0 ;  /* 0x0000000000007941 */ /* 0x000fea0003800000 */
.L_x_459:
        /* <DEDUP_REMOVED lines=12> */
.L_x_462:
[----:B------:R-:W-:Y:S05]  /*d630*/  BSYNC B0 ;  /* 0x0000000000007941 */ /* 0x000fea0003800000 */
.L_x_461:
        /* <DEDUP_REMOVED lines=12> */
.L_x_464:
[----:B------:R-:W-:Y:S05]  /*d700*/  BSYNC B0 ;  /* 0x0000000000007941 */ /* 0x000fea0003800000 */
.L_x_463:
        /* <DEDUP_REMOVED lines=12> */
.L_x_466:
[----:B------:R-:W-:Y:S05]  /*d7d0*/  BSYNC B0 ;  /* 0x0000000000007941 */ /* 0x000fea0003800000 */
.L_x_465:
        /* <DEDUP_REMOVED lines=12> */
.L_x_468:
[----:B------:R-:W-:Y:S05]  /*d8a0*/  BSYNC B0 ;  /* 0x0000000000007941 */ /* 0x000fea0003800000 */
.L_x_467:
        /* <DEDUP_REMOVED lines=12> */
.L_x_470:
[----:B------:R-:W-:Y:S05]  /*d970*/  BSYNC B0 ;  /* 0x0000000000007941 */ /* 0x000fea0003800000 */
.L_x_469:
        /* <DEDUP_REMOVED lines=12> */
.L_x_472:
[----:B------:R-:W-:Y:S05]  /*da40*/  BSYNC B0 ;  /* 0x0000000000007941 */ /* 0x000fea0003800000 */
.L_x_471:
        /* <DEDUP_REMOVED lines=12> */
.L_x_474:
[----:B------:R-:W-:Y:S05]  /*db10*/  BSYNC B0 ;  /* 0x0000000000007941 */ /* 0x000fea0003800000 */
.L_x_473:
        /* <DEDUP_REMOVED lines=12> */
.L_x_476:
[----:B------:R-:W-:Y:S05]  /*dbe0*/  BSYNC B0 ;  /* 0x0000000000007941 */ /* 0x000fea0003800000 */
.L_x_475:
        /* <DEDUP_REMOVED lines=12> */
.L_x_478:
[----:B------:R-:W-:Y:S05]  /*dcb0*/  BSYNC B0 ;  /* 0x0000000000007941 */ /* 0x000fea0003800000 */
.L_x_477:
        /* <DEDUP_REMOVED lines=12> */
.L_x_480:
[----:B------:R-:W-:Y:S05]  /*dd80*/  BSYNC B0 ;  /* 0x0000000000007941 */ /* 0x000fea0003800000 */
.L_x_479:
        /* <DEDUP_REMOVED lines=12> */
.L_x_482:
[----:B------:R-:W-:Y:S05]  /*de50*/  BSYNC B0 ;  /* 0x0000000000007941 */ /* 0x000fea0003800000 */
.L_x_481:
        /* <DEDUP_REMOVED lines=12> */
.L_x_484:
[----:B------:R-:W-:Y:S05]  /*df20*/  BSYNC B0 ;  /* 0x0000000000007941 */ /* 0x000fea0003800000 */
.L_x_483:
        /* <DEDUP_REMOVED lines=12> */
.L_x_486:
[----:B------:R-:W-:Y:S05]  /*dff0*/  BSYNC B0 ;  /* 0x0000000000007941 */ /* 0x000fea0003800000 */
.L_x_485:
        /* <DEDUP_REMOVED lines=12> */
.L_x_488:
[----:B------:R-:W-:Y:S05]  /*e0c0*/  BSYNC B0 ;  /* 0x0000000000007941 */ /* 0x000fea0003800000 */
.L_x_487:
        /* <DEDUP_REMOVED lines=12> */
.L_x_490:
[----:B------:R-:W-:Y:S05]  /*e190*/  BSYNC B0 ;  /* 0x0000000000007941 */ /* 0x000fea0003800000 */
.L_x_489:
        /* <DEDUP_REMOVED lines=12> */
.L_x_492:
[----:B------:R-:W-:Y:S05]  /*e260*/  BSYNC B0 ;  /* 0x0000000000007941 */ /* 0x000fea0003800000 */
.L_x_491:
        /* <DEDUP_REMOVED lines=12> */
.L_x_494:
[----:B------:R-:W-:Y:S05]  /*e330*/  BSYNC B0 ;  /* 0x0000000000007941 */ /* 0x000fea0003800000 */
.L_x_493:
        /* <DEDUP_REMOVED lines=12> */
.L_x_496:
[----:B------:R-:W-:Y:S05]  /*e400*/  BSYNC B0 ;  /* 0x0000000000007941 */ /* 0x000fea0003800000 */
.L_x_495:
        /* <DEDUP_REMOVED lines=12> */
.L_x_498:
[----:B------:R-:W-:Y:S05]  /*e4d0*/  BSYNC B0 ;  /* 0x0000000000007941 */ /* 0x000fea0003800000 */
.L_x_497:
        /* <DEDUP_REMOVED lines=12> */
.L_x_500:
[----:B------:R-:W-:Y:S05]  /*e5a0*/  BSYNC B0 ;  /* 0x0000000000007941 */ /* 0x000fea0003800000 */
.L_x_499:
        /* <DEDUP_REMOVED lines=12> */
.L_x_502:
[----:B------:R-:W-:Y:S05]  /*e670*/  BSYNC B0 ;  /* 0x0000000000007941 */ /* 0x000fea0003800000 */
.L_x_501:
        /* <DEDUP_REMOVED lines=12> */
.L_x_504:
[----:B------:R-:W-:Y:S05]  /*e740*/  BSYNC B0 ;  /* 0x0000000000007941 */ /* 0x000fea0003800000 */
.L_x_503:
        /* <DEDUP_REMOVED lines=12> */
.L_x_506:
[----:B------:R-:W-:Y:S05]  /*e810*/  BSYNC B0 ;  /* 0x0000000000007941 */ /* 0x000fea0003800000 */
.L_x_505:
        /* <DEDUP_REMOVED lines=12> */
.L_x_508:
[----:B------:R-:W-:Y:S05]  /*e8e0*/  BSYNC B0 ;  /* 0x0000000000007941 */ /* 0x000fea0003800000 */
.L_x_507:
        /* <DEDUP_REMOVED lines=12> */
.L_x_510:
[----:B------:R-:W-:Y:S05]  /*e9b0*/  BSYNC B0 ;  /* 0x0000000000007941 */ /* 0x000fea0003800000 */
.L_x_509:
        /* <DEDUP_REMOVED lines=12> */
.L_x_512:
[----:B------:R-:W-:Y:S05]  /*ea80*/  BSYNC B0 ;  /* 0x0000000000007941 */ /* 0x000fea0003800000 */
.L_x_511:
        /* <DEDUP_REMOVED lines=12> */
.L_x_514:
[----:B------:R-:W-:Y:S05]  /*eb50*/  BSYNC B0 ;  /* 0x0000000000007941 */ /* 0x000fea0003800000 */
.L_x_513:
        /* <DEDUP_REMOVED lines=12> */
.L_x_516:
[----:B------:R-:W-:Y:S05]  /*ec20*/  BSYNC B0 ;  /* 0x0000000000007941 */ /* 0x000fea0003800000 */
.L_x_515:
        /* <DEDUP_REMOVED lines=12> */
.L_x_518:
[----:B------:R-:W-:Y:S05]  /*ecf0*/  BSYNC B0 ;  /* 0x0000000000007941 */ /* 0x000fea0003800000 */
.L_x_517:
        /* <DEDUP_REMOVED lines=12> */
.L_x_520:
[----:B------:R-:W-:Y:S05]  /*edc0*/  BSYNC B0 ;  /* 0x0000000000007941 */ /* 0x000fea0003800000 */
.L_x_519:
[----:B01--45:R-:W-:Y:S01]  /*edd0*/  HADD2.F32 R4, -RZ, R15.H0_H0 ;  /* 0x2000000fff047230 */ /* 0x033fe20000004100 */
[----:B------:R-:W-:Y:S01]  /*ede0*/  ISETP.GT.AND P2, PT, R0, 0x78, P1 ;  /* 0x000000780000780c */ /* 0x000fe20000f44270 */
[----:B------:R-:W-:Y:S01]  /*edf0*/  @P0 IMAD.MOV.U32 R6, RZ, RZ, R2 ;  /* 0x000000ffff060224 */ /* 0x000fe200078e0002 */
[----:B------:R-:W-:Y:S02]  /*ee00*/  BSSY B0, `(.L_x_521) ;  /* 0x0000007000007945 */ /* 0x000fe40003800000 */
[----:B------:R-:W-:-:S04]  /*ee10*/  FMUL R4, R4, UR16 ;  /* 0x0000001004047c20 */ /* 0x000fc80008400000 */
[----:B------:R-:W-:-:S05]  /*ee20*/  FFMA R4, R85, UR13, R4 ;  /* 0x0000000d55047c23 */ /* 0x000fca0008000004 */
[----:B------:R-:W-:-:S05]  /*ee30*/  F2FP.F16.F32.PACK_AB R4, RZ, R4 ;  /* 0x00000004ff04723e */ /* 0x000fca00000000ff */
[----:B------:R0:W-:Y:S01]  /*ee40*/  @P0 STG.E.U16 desc[UR14][R6.64+0xf2], R4 ;  /* 0x0000f20406000986 */ /* 0x0001e2000c10150e */
[----:B------:R-:W-:Y:S05]  /*ee50*/  @!P2 BRA `(.L_x_522) ;  /* 0x000000000004a947 */ /* 0x000fea0003800000 */
[----:B------:R1:W5:Y:S02]  /*ee60*/  LDG.E.LTC128B.U16 R15, desc[UR14][R8.64+0xf0] ;  /* 0x0000f00e080f7981 */ /* 0x000364000c1e1520 */
.L_x_522:
[----:B------:R-:W-:Y:S05]  /*ee70*/  BSYNC B0 ;  /* 0x0000000000007941 */ /* 0x000fea0003800000 */
.L_x_521:
[----:B0----5:R-:W-:Y:S01]  /*ee80*/  HADD2.F32 R4, -RZ, R15.H0_H0 ;  /* 0x2000000fff047230 */ /* 0x021fe20000004100 */
[----:B------:R-:W-:Y:S01]  /*ee90*/  ISETP.GT.AND P1, PT, R0, 0x79, P1 ;  /* 0x000000790000780c */ /* 0x000fe20000f24270 */
[----:B------:R-:W-:Y:S03]  /*eea0*/  BSSY B0, `(.L_x_523) ;  /* 0x000000a000007945 */ /* 0x000fe60003800000 */
[----:B------:R-:W-:Y:S01]  /*eeb0*/  FMUL R5, R4, UR16 ;  /* 0x0000001004057c20 */ /* 0x000fe20008400000 */
[----:B------:R-:W-:-:S03]  /*eec0*/  VIADD R4, R2, UR8 ;  /* 0x0000000802047c36 */ /* 0x000fc60008000000 */
[----:B------:R-:W-:-:S05]  /*eed0*/  FFMA R5, R86, UR13, R5 ;  /* 0x0000000d56057c23 */ /* 0x000fca0008000005 */
[----:B------:R-:W-:-:S04]  /*eee0*/  F2FP.F16.F32.PACK_AB R5, RZ, R5 ;  /* 0x00000005ff05723e */ /* 0x000fc800000000ff */
[----:B------:R-:W-:Y:S02]  /*eef0*/  PRMT R0, R5, 0x7610, R0 ;  /* 0x0000761005007816 */ /* 0x000fe40000000000 */
[----:B------:R-:W-:-:S05]  /*ef00*/  @P2 MOV R5, R11 ;  /* 0x0000000b00052202 */ /* 0x000fca0000000f00 */
[----:B------:R0:W-:Y:S01]  /*ef10*/  @P2 STG.E.U16 desc[UR14][R4.64+0xf0], R0 ;  /* 0x0000f00004002986 */ /* 0x0001e2000c10150e */
[----:B------:R-:W-:Y:S05]  /*ef20*/  @!P1 BRA `(.L_x_524) ;  /* 0x0000000000049947 */ /* 0x000fea0003800000 */
[----:B------:R4:W5:Y:S02]  /*ef30*/  LDG.E.LTC128B.U16 R15, desc[UR14][R8.64+0xf2] ;  /* 0x0000f20e080f7981 */ /* 0x000964000c1e1520 */
.L_x_524:
[----:B------:R-:W-:Y:S05]  /*ef40*/  BSYNC B0 ;  /* 0x0000000000007941 */ /* 0x000fea0003800000 */
.L_x_523:
[----:B-----5:R-:W-:Y:S02]  /*ef50*/  HADD2.F32 R15, -RZ, R15.H0_H0 ;  /* 0x2000000fff0f7230 */ /* 0x020fe40000004100 */
[----:B------:R-:W-:-:S03]  /*ef60*/  VIADD R2, R2, UR8 ;  /* 0x0000000802027c36 */ /* 0x000fc60008000000 */
[----:B0-----:R-:W-:-:S04]  /*ef70*/  FMUL R0, R15, UR16 ;  /* 0x000000100f007c20 */ /* 0x001fc80008400000 */
[----:B------:R-:W-:Y:S01]  /*ef80*/  FFMA R0, R87, UR13, R0 ;  /* 0x0000000d57007c23 */ /* 0x000fe20008000000 */
[----:B------:R-:W-:Y:S06]  /*ef90*/  @!P1 EXIT ;  /* 0x000000000000994d */ /* 0x000fec0003800000 */
[----:B------:R-:W-:Y:S01]  /*efa0*/  F2FP.F16.F32.PACK_AB R0, RZ, R0 ;  /* 0x00000000ff00723e */ /* 0x000fe200000000ff */
[----:B------:R-:W-:-:S05]  /*efb0*/  IMAD.MOV.U32 R3, RZ, RZ, R11 ;  /* 0x000000ffff037224 */ /* 0x000fca00078e000b */
[----:B------:R-:W-:Y:S01]  /*efc0*/  STG.E.U16 desc[UR14][R2.64+0xf2], R0 ;  /* 0x0000f20002007986 */ /* 0x000fe2000c10150e */
[----:B------:R-:W-:Y:S05]  /*efd0*/  EXIT ;  /* 0x000000000000794d */ /* 0x000fea0003800000 */
.L_x_22:
[----:B------:R-:W2:Y:S01]  /*efe0*/  LDL.LU R7, [R1+0x8] ;  /* 0x0000080001077983 */ /* 0x000ea20000300800 */
[----:B------:R-:W-:-:S03]  /*eff0*/  ULDC.64 UR6, c[0x0][0x5c8] ;  /* 0x0001720000067ab9 */ /* 0x000fc60000000a00 */
[----:B------:R-:W3:Y:S04]  /*f000*/  LDL.LU R6, [R1+0xc] ;  /* 0x00000c0001067983 */ /* 0x000ee80000300800 */
[----:B------:R-:W4:Y:S04]  /*f010*/  LDL.LU R8, [R1+0x18] ;  /* 0x0000180001087983 */ /* 0x000f280000300800 */
[----:B------:R-:W5:Y:S04]  /*f020*/  LDL.LU R252, [R1+0x4c] ;  /* 0x00004c0001fc7983 */ /* 0x000f680000300800 */
        /* <DEDUP_REMOVED lines=35> */
[----:B------:R-:W5:Y:S01]  /*f260*/  LDL.LU R232, [R1+0xdc] ;  /* 0x0000dc0001e87983 */ /* 0x000f620000300800 */
[----:B------:R-:W-:-:S03]  /*f270*/  LEA R2, P2, R4, UR6, 0x1 ;  /* 0x0000000604027c11 */ /* 0x000fc6000f8408ff */
[----:B------:R-:W5:Y:S04]  /*f280*/  LDL.LU R231, [R1+0xe0] ;  /* 0x0000e00001e77983 */ /* 0x000f680000300800 */
[----:B------:R-:W5:Y:S04]  /*f290*/  LDL.LU R233, [R1+0xe4] ;  /* 0x0000e40001e97983 */ /* 0x000f680000300800 */
[----:B------:R-:W5:Y:S04]  /*f2a0*/  LDL.LU R234, [R1+0xe8] ;  /* 0x0000e80001ea7983 */ /* 0x000f680000300800 */
[----:B------:R-:W5:Y:S01]  /*f2b0*/  LDL.LU R235, [R1+0xec] ;  /* 0x0000ec0001eb7983 */ /* 0x000f620000300800 */
[----:B------:R-:W-:-:S03]  /*f2c0*/  LEA.HI.X R3, R4, UR7, R3, 0x1, P2 ;  /* 0x0000000704037c11 */ /* 0x000fc600090f0c03 */
[----:B------:R-:W5:Y:S04]  /*f2d0*/  LDL.LU R236, [R1+0xf0] ;  /* 0x0000f00001ec7983 */ /* 0x000f680000300800 */
[----:B------:R-:W5:Y:S04]  /*f2e0*/  LDL.LU R237, [R1+0xf4] ;  /* 0x0000f40001ed7983 */ /* 0x000f680000300800 */
[----:B------:R-:W5:Y:S04]  /*f2f0*/  LDL.LU R238, [R1+0xf8] ;  /* 0x0000f80001ee7983 */ /* 0x000f680000300800 */
[----:B------:R-:W5:Y:S04]  /*f300*/  LDL.LU R239, [R1+0xfc] ;  /* 0x0000fc0001ef7983 */ /* 0x000f680000300800 */
[----:B------:R-:W4:Y:S04]  /*f310*/  LDL.LU R4, [R1+0x4] ;  /* 0x0000040001047983 */ /* 0x000f280000300800 */
[----:B------:R-:W5:Y:S01]  /*f320*/  LDL.LU R5, [R1] ;  /* 0x0000000001057983 */ /* 0x000f620000300800 */
[----:B------:R-:W-:Y:S01]  /*f330*/  ISETP.GT.AND P2, PT, R0, 0x1, P0 ;  /* 0x000000010000780c */ /* 0x000fe20000744270 */
[----:B------:R-:W-:-:S02]  /*f340*/  USHF.L.U32 UR9, UR4, 0x1, URZ ;  /* 0x0000000104097899 */ /* 0x000fc4000800063f */
[----:B------:R-:W-:Y:S01]  /*f350*/  USHF.L.U64.HI UR8, UR4, 0x1, UR5 ;  /* 0x0000000104087899 */ /* 0x000fe20008010205 */
[----:B--2---:R-:W-:Y:S01]  /*f360*/  FMUL R7, R7, UR13 ;  /* 0x0000000d07077c20 */ /* 0x004fe20008400000 */
[----:B---3--:R-:W-:-:S04]  /*f370*/  FMUL R6, R6, UR13 ;  /* 0x0000000d06067c20 */ /* 0x008fc80008400000 */
[----:B------:R-:W-:Y:S02]  /*f380*/  F2FP.F16.F32.PACK_AB R7, RZ, R7 ;  /* 0x00000007ff07723e */ /* 0x000fe400000000ff */
[----:B------:R-:W-:Y:S01]  /*f390*/  F2FP.F16.F32.PACK_AB R6, RZ, R6 ;  /* 0x00000006ff06723e */ /* 0x000fe200000000ff */
[----:B----4-:R-:W-:Y:S01]  /*f3a0*/  FMUL R4, R4, UR13 ;  /* 0x0000000d04047c20 */ /* 0x010fe20008400000 */
[----:B-----5:R-:W-:-:S04]  /*f3b0*/  FMUL R5, R5, UR13 ;  /* 0x0000000d05057c20 */ /* 0x020fc80008400000 */
[----:B------:R-:W-:Y:S02]  /*f3c0*/  F2FP.F16.F32.PACK_AB R4, RZ, R4 ;  /* 0x00000004ff04723e */ /* 0x000fe400000000ff */
[----:B------:R-:W-:-:S03]  /*f3d0*/  F2FP.F16.F32.PACK_AB R5, RZ, R5 ;  /* 0x00000005ff05723e */ /* 0x000fc600000000ff */
[----:B------:R1:W-:Y:S04]  /*f3e0*/  @P2 STG.E.U16 desc[UR14][R2.64+0x2], R4 ;  /* 0x0000020402002986 */ /* 0x0003e8000c10150e */
[----:B------:R2:W-:Y:S01]  /*f3f0*/  @P1 STG.E.U16 desc[UR14][R2.64], R5 ;  /* 0x0000000502001986 */ /* 0x0005e2000c10150e */
[----:B------:R-:W-:-:S04]  /*f400*/  ISETP.GT.AND P1, PT, R14, 0x8, PT ;  /* 0x000000080e00780c */ /* 0x000fc80003f24270 */
[----:B------:R-:W-:Y:S02]  /*f410*/  ISETP.GT.AND P2, PT, R0, RZ, P1 ;  /* 0x000000ff0000720c */ /* 0x000fe40000f44270 */
[----:B-1----:R-:W-:-:S04]  /*f420*/  IADD3 R4, P3, R2, UR9, RZ ;  /* 0x0000000902047c10 */ /* 0x002fc8000ff7e0ff */
[----:B--2---:R-:W-:-:S07]  /*f430*/  IADD3.X R5, R3, UR8, RZ, P3, !PT ;  /* 0x0000000803057c10 */ /* 0x004fce0009ffe4ff */
[----:B------:R1:W-:Y:S01]  /*f440*/  @P2 STG.E.U16 desc[UR14][R4.64], R7 ;  /* 0x0000000704002986 */ /* 0x0003e2000c10150e */
[----:B------:R-:W-:-:S03]  /*f450*/  ISETP.GT.AND P2, PT, R0, 0x1, P1 ;  /* 0x000000010000780c */ /* 0x000fc60000f44270 */
[----:B-1----:R-:W2:Y:S10]  /*f460*/  LDL.LU R7, [R1+0x14] ;  /* 0x0000140001077983 */ /* 0x002eb40000300800 */
[----:B------:R1:W-:Y:S04]  /*f470*/  @P2 STG.E.U16 desc[UR14][R4.64+0x2], R6 ;  /* 0x0000020604002986 */ /* 0x0003e8000c10150e */
[----:B-1----:R-:W3:Y:S01]  /*f480*/  LDL.LU R6, [R1+0x10] ;  /* 0x0000100001067983 */ /* 0x002ee20000300800 */
[----:B------:R-:W-:Y:S01]  /*f490*/  ISETP.GT.AND P2, PT, R0, 0x8, P0 ;  /* 0x000000080000780c */ /* 0x000fe20000744270 */
[----:B------:R-:W-:Y:S01]  /*f4a0*/  FMUL R8, R8, UR13 ;  /* 0x0000000d08087c20 */ /* 0x000fe20008400000 */
[----:B------:R-:W-:-:S02]  /*f4b0*/  ISETP.GT.AND P3, PT, R0, 0x9, P0 ;  /* 0x000000090000780c */ /* 0x000fc40000764270 */
[----:B------:R-:W-:Y:S01]  /*f4c0*/  ISETP.GT.AND P4, PT, R0, 0x8, P1 ;  /* 0x000000080000780c */ /* 0x000fe20000f84270 */
[----:B--2---:R-:W-:-:S05]  /*f4d0*/  FMUL R7, R7, UR13 ;  /* 0x0000000d07077c20 */ /* 0x004fca0008400000 */
[----:B------:R-:W-:Y:S01]  /*f4e0*/  F2FP.F16.F32.PACK_AB R7, RZ, R7 ;  /* 0x00000007ff07723e */ /* 0x000fe200000000ff */
[----:B---3--:R-:W-:-:S05]  /*f4f0*/  FMUL R6, R6, UR13 ;  /* 0x0000000d06067c20 */ /* 0x008fca0008400000 */
[----:B------:R-:W-:-:S04]  /*f500*/  F2FP.F16.F32.PACK_AB R6, RZ, R6 ;  /* 0x00000006ff06723e */ /* 0x000fc800000000ff */
[----:B------:R-:W-:Y:S02]  /*f510*/  PRMT R9, R6, 0x7610, R9 ;  /* 0x0000761006097816 */ /* 0x000fe40000000009 */
[----:B------:R-:W-:Y:S01]  /*f520*/  F2FP.F16.F32.PACK_AB R6, RZ, R8 ;  /* 0x00000008ff06723e */ /* 0x000fe200000000ff */
[----:B------:R1:W-:Y:S04]  /*f530*/  @P3 STG.E.U16 desc[UR14][R2.64+0x12], R7 ;  /* 0x0000120702003986 */ /* 0x0003e8000c10150e */
[----:B------:R-:W2:Y:S04]  /*f540*/  LDL.LU R8, [R1+0x28] ;  /* 0x0000280001087983 */ /* 0x000ea80000300800 */
[----:B------:R-:W-:Y:S04]  /*f550*/  @P2 STG.E.U16 desc[UR14][R2.64+0x10], R9 ;  /* 0x0000100902002986 */ /* 0x000fe8000c10150e */
[----:B-1----:R-:W3:Y:S04]  /*f560*/  LDL.LU R7, [R1+0x24] ;  /* 0x0000240001077983 */ /* 0x002ee80000300800 */
[----:B------:R1:W-:Y:S04]  /*f570*/  @P4 STG.E.U16 desc[UR14][R4.64+0x10], R6 ;  /* 0x0000100604004986 */ /* 0x0003e8000c10150e */
[----:B-1----:R-:W4:Y:S01]  /*f580*/  LDL.LU R6, [R1+0x1c] ;  /* 0x00001c0001067983 */ /* 0x002f220000300800 */
[----:B------:R-:W-:Y:S01]  /*f590*/  ISETP.GT.AND P2, PT, R0, 0x9, P1 ;  /* 0x000000090000780c */ /* 0x000fe20000f44270 */
[----:B----4-:R-:W-:-:S05]  /*f5a0*/  FMUL R6, R6, UR13 ;  /* 0x0000000d06067c20 */ /* 0x010fca0008400000 */
[----:B------:R-:W-:-:S07]  /*f5b0*/  F2FP.F16.F32.PACK_AB R6, RZ, R6 ;  /* 0x00000006ff06723e */ /* 0x000fce00000000ff */
[----:B------:R1:W-:Y:S04]  /*f5c0*/  @P2 STG.E.U16 desc[UR14][R4.64+0x12], R6 ;  /* 0x0000120604002986 */ /* 0x0003e8000c10150e */
[----:B-1----:R-:W4:Y:S01]  /*f5d0*/  LDL.LU R6, [R1+0x20] ;  /* 0x0000200001067983 */ /* 0x002f220000300800 */
[----:B--2---:R-:W-:Y:S01]  /*f5e0*/  FMUL R8, R8, UR13 ;  /* 0x0000000d08087c20 */ /* 0x004fe20008400000 */
[C---:B------:R-:W-:Y:S01]  /*f5f0*/  ISETP.GT.AND P2, PT, R0.reuse, 0x10, P0 ;  /* 0x000000100000780c */ /* 0x040fe20000744270 */
[----:B---3--:R-:W-:Y:S01]  /*f600*/  FMUL R7, R7, UR13 ;  /* 0x0000000d07077c20 */ /* 0x008fe20008400000 */
[C---:B------:R-:W-:Y:S02]  /*f610*/  ISETP.GT.AND P3, PT, R0.reuse, 0x11, P0 ;  /* 0x000000110000780c */ /* 0x040fe40000764270 */
[----:B------:R-:W-:-:S02]  /*f620*/  ISETP.GT.AND P4, PT, R0, 0x10, P1 ;  /* 0x000000100000780c */ /* 0x000fc40000f84270 */
[----:B------:R-:W-:Y:S01]  /*f630*/  F2FP.F16.F32.PACK_AB R7, RZ, R7 ;  /* 0x00000007ff07723e */ /* 0x000fe200000000ff */
[----:B----4-:R-:W-:-:S05]  /*f640*/  FMUL R6, R6, UR13 ;  /* 0x0000000d06067c20 */ /* 0x010fca0008400000 */
[----:B------:R-:W-:-:S04]  /*f650*/  F2FP.F16.F32.PACK_AB R6, RZ, R6 ;  /* 0x00000006ff06723e */ /* 0x000fc800000000ff */
[----:B------:R-:W-:Y:S02]  /*f660*/  PRMT R9, R6, 0x7610, R9 ;  /* 0x0000761006097816 */ /* 0x000fe40000000009 */
[----:B------:R-:W-:Y:S02]  /*f670*/  F2FP.F16.F32.PACK_AB R6, RZ, R8 ;  /* 0x00000008ff06723e */ /* 0x000fe400000000ff */
[----:B------:R-:W2:Y:S04]  /*f680*/  LDL.LU R8, [R1+0x2c] ;  /* 0x00002c0001087983 */ /* 0x000ea80000300800 */
[----:B------:R1:W-:Y:S01]  /*f690*/  @P2 STG.E.U16 desc[UR14][R2.64+0x20], R9 ;  /* 0x0000200902002986 */ /* 0x0003e2000c10150e */
[----:B------:R-:W-:-:S03]  /*f6a0*/  ISETP.GT.AND P2, PT, R0, 0x11, P1 ;  /* 0x000000110000780c */ /* 0x000fc60000f44270 */
[----:B------:R-:W-:Y:S04]  /*f6b0*/  @P3 STG.E.U16 desc[UR14][R2.64+0x22], R7 ;  /* 0x0000220702003986 */ /* 0x000fe8000c10150e */
[----:B------:R3:W-:Y:S04]  /*f6c0*/  @P4 STG.E.U16 desc[UR14][R4.64+0x20], R6 ;  /* 0x0000200604004986 */ /* 0x0007e8000c10150e */
[----:B-1----:R-:W4:Y:S01]  /*f6d0*/  LDL.LU R9, [R1+0x34] ;  /* 0x0000340001097983 */ /* 0x002f220000300800 */
[----:B--2---:R-:W-:-:S05]  /*f6e0*/  FMUL R8, R8, UR13 ;  /* 0x0000000d08087c20 */ /* 0x004fca0008400000 */
[----:B------:R-:W-:-:S04]  /*f6f0*/  F2FP.F16.F32.PACK_AB R8, RZ, R8 ;  /* 0x00000008ff08723e */ /* 0x000fc800000000ff */
[----:B---3--:R-:W-:Y:S02]  /*f700*/  PRMT R6, R8, 0x7610, R6 ;  /* 0x0000761008067816 */ /* 0x008fe40000000006 */
[----:B------:R-:W2:Y:S04]  /*f710*/  LDL.LU R8, [R1+0x30] ;  /* 0x0000300001087983 */ /* 0x000ea80000300800 */
[----:B------:R1:W-:Y:S04]  /*f720*/  @P2 STG.E.U16 desc[UR14][R4.64+0x22], R6 ;  /* 0x0000220604002986 */ /* 0x0003e8000c10150e */
[----:B-1----:R-:W3:Y:S01]  /*f730*/  LDL.LU R6, [R1+0x3c] ;  /* 0x00003c0001067983 */ /* 0x002ee20000300800 */
[----:B------:R-:W-:Y:S01]  /*f740*/  ISETP.GT.AND P2, PT, R0, 0x18, P0 ;  /* 0x000000180000780c */ /* 0x000fe20000744270 */
[----:B----4-:R-:W-:Y:S01]  /*f750*/  FMUL R9, R9, UR13 ;  /* 0x0000000d09097c20 */ /* 0x010fe20008400000 */
[----:B--2---:R-:W-:-:S05]  /*f760*/  FMUL R8, R8, UR13 ;  /* 0x0000000d08087c20 */ /* 0x004fca0008400000 */
[----:B------:R-:W-:Y:S02]  /*f770*/  F2FP.F16.F32.PACK_AB R7, RZ, R8 ;  /* 0x00000008ff07723e */ /* 0x000fe400000000ff */
[----:B------:R-:W-:Y:S02]  /*f780*/  F2FP.F16.F32.PACK_AB R8, RZ, R9 ;  /* 0x00000009ff08723e */ /* 0x000fe400000000ff */
[----:B------:R-:W2:Y:S01]  /*f790*/  LDL.LU R9, [R1+0x38] ;  /* 0x0000380001097983 */ /* 0x000ea20000300800 */
[C---:B------:R-:W-:Y:S02]  /*f7a0*/  ISETP.GT.AND P3, PT, R0.reuse, 0x19, P0 ;  /* 0x000000190000780c */ /* 0x040fe40000764270 */
[----:B------:R-:W-:Y:S01]  /*f7b0*/  ISETP.GT.AND P4, PT, R0, 0x18, P1 ;  /* 0x000000180000780c */ /* 0x000fe20000f84270 */
[----:B------:R1:W-:Y:S01]  /*f7c0*/  @P2 STG.E.U16 desc[UR14][R2.64+0x30], R7 ;  /* 0x0000300702002986 */ /* 0x0003e2000c10150e */
[----:B---3--:R-:W-:-:S05]  /*f7d0*/  FMUL R6, R6, UR13 ;  /* 0x0000000d06067c20 */ /* 0x008fca0008400000 */
[----:B------:R-:W-:Y:S01]  /*f7e0*/  F2FP.F16.F32.PACK_AB R6, RZ, R6 ;  /* 0x00000006ff06723e */ /* 0x000fe200000000ff */
[----:B-1----:R-:W3:Y:S03]  /*f7f0*/  LDL.LU R7, [R1+0x44] ;  /* 0x0000440001077983 */ /* 0x002ee60000300800 */
[----:B------:R-:W-:Y:S02]  /*f800*/  PRMT R10, R6, 0x7610, R10 ;  /* 0x00007610060a7816 */ /* 0x000fe4000000000a */
[----:B------:R-:W4:Y:S04]  /*f810*/  LDL.LU R6, [R1+0x40] ;  /* 0x0000400001067983 */ /* 0x000f280000300800 */
[----:B------:R1:W-:Y:S01]  /*f820*/  @P3 STG.E.U16 desc[UR14][R2.64+0x32], R8 ;  /* 0x0000320802003986 */ /* 0x0003e2000c10150e */
[----:B------:R-:W-:-:S02]  /*f830*/  ISETP.GT.AND P2, PT, R0, 0x19, P1 ;  /* 0x000000190000780c */ /* 0x000fc40000f44270 */
[----:B------:R-:W-:Y:S01]  /*f840*/  ISETP.GT.AND P5, PT, R0, 0x30, P1 ;  /* 0x000000300000780c */ /* 0x000fe20000fa4270 */
[----:B------:R-:W-:Y:S01]  /*f850*/  FMUL R12, R12, UR13 ;  /* 0x0000000d0c0c7c20 */ /* 0x000fe20008400000 */
        /* <DEDUP_REMOVED lines=31> */
[----:B------:R-:W-:-:S02]  /*fa50*/  USHF.L.U32 UR6, UR18, 0x6, URZ ;  /* 0x0000000612067899 */ /* 0x000fc4000800063f */
[----:B------:R-:W-:Y:S01]  /*fa60*/  USHF.L.U64.HI UR7, UR18, 0x6, UR19 ;  /* 0x0000000612077899 */ /* 0x000fe20008010213 */
[----:B------:R-:W-:Y:S01]  /*fa70*/  FMUL R152, R152, UR13 ;  /* 0x0000000d98987c20 */ /* 0x000fe20008400000 */
[----:B------:R-:W-:Y:S01]  /*fa80*/  FMUL R153, R153, UR13 ;  /* 0x0000000d99997c20 */ /* 0x000fe20008400000 */
[----:B------:R-:W-:Y:S01]  /*fa90*/  FMUL R154, R154, UR13 ;  /* 0x0000000d9a9a7c20 */ /* 0x000fe20008400000 */
[----:B------:R-:W-:Y:S01]  /*faa0*/  FMUL R155, R155, UR13 ;  /* 0x0000000d9b9b7c20 */ /* 0x000fe20008400000 */
[----:B--2---:R-:W-:-:S05]  /*fab0*/  FMUL R9, R9, UR13 ;  /* 0x0000000d09097c20 */ /* 0x004fca0008400000 */
[----:B------:R-:W-:Y:S01]  /*fac0*/  F2FP.F16.F32.PACK_AB R9, RZ, R9 ;  /* 0x00000009ff09723e */ /* 0x000fe200000000ff */
[----:B----4-:R-:W-:-:S05]  /*fad0*/  FMUL R6, R6, UR13 ;  /* 0x0000000d06067c20 */ /* 0x010fca0008400000 */
[----:B-1----:R-:W-:Y:S02]  /*fae0*/  F2FP.F16.F32.PACK_AB R8, RZ, R6 ;  /* 0x00000006ff08723e */ /* 0x002fe400000000ff */
[----:B------:R-:W2:Y:S04]  /*faf0*/  LDL.LU R6, [R1+0x48] ;  /* 0x0000480001067983 */ /* 0x000ea80000300800 */
[----:B------:R1:W-:Y:S04]  /*fb00*/  @P4 STG.E.U16 desc[UR14][R4.64+0x30], R9 ;  /* 0x0000300904004986 */ /* 0x0003e8000c10150e */
[----:B------:R-:W-:Y:S01]  /*fb10*/  @P2 STG.E.U16 desc[UR14][R4.64+0x32], R10 ;  /* 0x0000320a04002986 */ /* 0x000fe2000c10150e */
[C---:B------:R-:W-:Y:S01]  /*fb20*/  ISETP.GT.AND P2, PT, R0.reuse, 0x20, P0 ;  /* 0x000000200000780c */ /* 0x040fe20000744270 */
[----:B---3--:R-:W-:Y:S01]  /*fb30*/  FMUL R7, R7, UR13 ;  /* 0x0000000d07077c20 */ /* 0x008fe20008400000 */
[----:B------:R-:W-:-:S02]  /*fb40*/  ISETP.GT.AND P3, PT, R0, 0x21, P0 ;  /* 0x000000210000780c */ /* 0x000fc40000764270 */
[----:B------:R-:W-:Y:S02]  /*fb50*/  ISETP.GT.AND P4, PT, R0, 0x20, P1 ;  /* 0x000000200000780c */ /* 0x000fe40000f84270 */
[----:B------:R-:W-:-:S07]  /*fb60*/  F2FP.F16.F32.PACK_AB R7, RZ, R7 ;  /* 0x00000007ff07723e */ /* 0x000fce00000000ff */
[----:B------:R3:W-:Y:S01]  /*fb70*/  @P2 STG.E.U16 desc[UR14][R2.64+0x40], R8 ;  /* 0x0000400802002986 */ /* 0x0007e2000c10150e */
[----:B------:R-:W-:Y:S02]  /*fb80*/  ISETP.GT.AND P2, PT, R0, 0x21, P1 ;  /* 0x000000210000780c */ /* 0x000fe40000f44270 */
[----:B-1----:R-:W-:Y:S01]  /*fb90*/  PRMT R9, R7, 0x7610, R9 ;  /* 0x0000761007097816 */ /* 0x002fe20000000009 */
[----:B------:R-:W-:-:S04]  /*fba0*/  FMUL R7, R250, UR13 ;  /* 0x0000000dfa077c20 */ /* 0x000fc80008400000 */
[----:B------:R1:W-:Y:S01]  /*fbb0*/  @P3 STG.E.U16 desc[UR14][R2.64+0x42], R9 ;  /* 0x0000420902003986 */ /* 0x0003e2000c10150e */
[----:B------:R-:W-:Y:S01]  /*fbc0*/  ISETP.GT.AND P3, PT, R0, 0x29, P0 ;  /* 0x000000290000780c */ /* 0x000fe20000764270 */
[----:B---3--:R-:W-:Y:S01]  /*fbd0*/  FMUL R8, R249, UR13 ;  /* 0x0000000df9087c20 */ /* 0x008fe20008400000 */
[----:B------:R-:W-:-:S04]  /*fbe0*/  F2FP.F16.F32.PACK_AB R7, RZ, R7 ;  /* 0x00000007ff07723e */ /* 0x000fc800000000ff */
[----:B------:R-:W-:Y:S02]  /*fbf0*/  F2FP.F16.F32.PACK_AB R8, RZ, R8 ;  /* 0x00000008ff08723e */ /* 0x000fe400000000ff */
[----:B------:R-:W-:Y:S02]  /*fc00*/  PRMT R15, R7, 0x7610, R15 ;  /* 0x00007610070f7816 */ /* 0x000fe4000000000f */
[----:B------:R-:W-:Y:S01]  /*fc10*/  PRMT R17, R8, 0x7610, R17 ;  /* 0x0000761008117816 */ /* 0x000fe20000000011 */
[----:B------:R-:W-:Y:S01]  /*fc20*/  FMUL R7, R247, UR13 ;  /* 0x0000000df7077c20 */ /* 0x000fe20008400000 */
[----:B------:R-:W-:-:S04]  /*fc30*/  FMUL R8, R246, UR13 ;  /* 0x0000000df6087c20 */ /* 0x000fc80008400000 */
[----:B------:R-:W-:Y:S02]  /*fc40*/  F2FP.F16.F32.PACK_AB R7, RZ, R7 ;  /* 0x00000007ff07723e */ /* 0x000fe400000000ff */
[----:B------:R-:W-:Y:S01]  /*fc50*/  F2FP.F16.F32.PACK_AB R8, RZ, R8 ;  /* 0x00000008ff08723e */ /* 0x000fe200000000ff */
[----:B-1----:R-:W-:Y:S01]  /*fc60*/  FMUL R9, R245, UR13 ;  /* 0x0000000df5097c20 */ /* 0x002fe20008400000 */
[----:B------:R-:W-:-:S04]  /*fc70*/  F2FP.F16.F32.PACK_AB R12, RZ, R12 ;  /* 0x0000000cff0c723e */ /* 0x000fc800000000ff */
[----:B------:R-:W-:Y:S02]  /*fc80*/  F2FP.F16.F32.PACK_AB R9, RZ, R9 ;  /* 0x00000009ff09723e */ /* 0x000fe400000000ff */
[----:B------:R-:W-:Y:S02]  /*fc90*/  F2FP.F16.F32.PACK_AB R16, RZ, R16 ;  /* 0x00000010ff10723e */ /* 0x000fe400000000ff */
[----:B------:R-:W-:Y:S02]  /*fca0*/  F2FP.F16.F32.PACK_AB R18, RZ, R18 ;  /* 0x00000012ff12723e */ /* 0x000fe400000000ff */
[----:B------:R-:W-:Y:S02]  /*fcb0*/  F2FP.F16.F32.PACK_AB R20, RZ, R20 ;  /* 0x00000014ff14723e */ /* 0x000fe400000000ff */
[----:B------:R-:W-:Y:S02]  /*fcc0*/  F2FP.F16.F32.PACK_AB R19, RZ, R19 ;  /* 0x00000013ff13723e */ /* 0x000fe400000000ff */
[----:B------:R-:W-:-:S02]  /*fcd0*/  F2FP.F16.F32.PACK_AB R21, RZ, R21 ;  /* 0x00000015ff15723e */ /* 0x000fc400000000ff */
        /* <DEDUP_REMOVED lines=25> */
[----:B------:R-:W-:Y:S01]  /*fe70*/  F2FP.F16.F32.PACK_AB R239, RZ, R239 ;  /* 0x000000efffef723e */ /* 0x000fe200000000ff */
[----:B--2---:R-:W-:-:S05]  /*fe80*/  FMUL R6, R6, UR13 ;  /* 0x0000000d06067c20 */ /* 0x004fca0008400000 */
[----:B------:R-:W-:-:S04]  /*fe90*/  F2FP.F16.F32.PACK_AB R6, RZ, R6 ;  /* 0x00000006ff06723e */ /* 0x000fc800000000ff */
[----:B------:R-:W-:Y:S01]  /*fea0*/  PRMT R10, R6, 0x7610, R10 ;  /* 0x00007610060a7816 */ /* 0x000fe2000000000a */
[----:B------:R-:W-:-:S05]  /*feb0*/  FMUL R6, R252, UR13 ;  /* 0x0000000dfc067c20 */ /* 0x000fca0008400000 */
[----:B------:R-:W-:-:S04]  /*fec0*/  F2FP.F16.F32.PACK_AB R6, RZ, R6 ;  /* 0x00000006ff06723e */ /* 0x000fc800000000ff */
[----:B------:R-:W-:Y:S01]  /*fed0*/  PRMT R11, R6, 0x7610, R11 ;  /* 0x00007610060b7816 */ /* 0x000fe2000000000b */
[----:B------:R1:W-:Y:S01]  /*fee0*/  @P4 STG.E.U16 desc[UR14][R4.64+0x40], R10 ;  /* 0x0000400a04004986 */ /* 0x0003e2000c10150e */
[----:B------:R-:W-:-:S03]  /*fef0*/  FMUL R6, R251, UR13 ;  /* 0x0000000dfb067c20 */ /* 0x000fc60008400000 */
[----:B------:R2:W-:Y:S01]  /*ff00*/  @P2 STG.E.U16 desc[UR14][R4.64+0x42], R11 ;  /* 0x0000420b04002986 */ /* 0x0005e2000c10150e */
[C---:B------:R-:W-:Y:S02]  /*ff10*/  ISETP.GT.AND P2, PT, R0.reuse, 0x28, P0 ;  /* 0x000000280000780c */ /* 0x040fe40000744270 */
[----:B------:R-:W-:Y:S02]  /*ff20*/  ISETP.GT.AND P4, PT, R0, 0x28, P1 ;  /* 0x000000280000780c */ /* 0x000fe40000f84270 */
[----:B------:R-:W-:-:S04]  /*ff30*/  F2FP.F16.F32.PACK_AB R6, RZ, R6 ;  /* 0x00000006ff06723e */ /* 0x000fc800000000ff */
[----:B------:R-:W-:Y:S01]  /*ff40*/  PRMT R13, R6, 0x7610, R13 ;  /* 0x00007610060d7816 */ /* 0x000fe2000000000d */
[----:B------:R-:W-:Y:S01]  /*ff50*/  @P3 STG.E.U16 desc[UR14][R2.64+0x52], R15 ;  /* 0x0000520f02003986 */ /* 0x000fe2000c10150e */
[----:B------:R-:W-:-:S03]  /*ff60*/  ISETP.GT.AND P3, PT, R0, 0x30, P0 ;  /* 0x000000300000780c */ /* 0x000fc60000764270 */
[----:B------:R3:W-:Y:S01]  /*ff70*/  @P2 STG.E.U16 desc[UR14][R2.64+0x50], R13 ;  /* 0x0000500d02002986 */ /* 0x0007e2000c10150e */
[----:B------:R-:W-:Y:S01]  /*ff80*/  ISETP.GT.AND P2, PT, R0, 0x29, P1 ;  /* 0x000000290000780c */ /* 0x000fe20000f44270 */
[----:B------:R-:W-:Y:S02]  /*ff90*/  FMUL R6, R248, UR13 ;  /* 0x0000000df8067c20 */ /* 0x000fe40008400000 */
[----:B------:R4:W-:Y:S01]  /*ffa0*/  @P4 STG.E.U16 desc[UR14][R4.64+0x50], R17 ;  /* 0x0000501104004986 */ /* 0x0009e2000c10150e */
[----:B------:R-:W-:Y:S02]  /*ffb0*/  ISETP.GT.AND P4, PT, R0, 0x31, P0 ;  /* 0x000000310000780c */ /* 0x000fe40000784270 */
[----:B------:R-:W-:Y:S01]  /*ffc0*/  F2FP.F16.F32.PACK_AB R6, RZ, R6 ;  /* 0x00000006ff06723e */ /* 0x000fe200000000ff */
[----:B-1----:R-:W-:Y:S01]  /*ffd0*/  FMUL R10, R244, UR13 ;  /* 0x0000000df40a7c20 */ /* 0x002fe20008400000 */
[----:B--2---:R-:W-:-:S05]  /*ffe0*/  FMUL R11, R243, UR13 ;  /* 0x0000000df30b7c20 */ /* 0x004fca0008400000 */
[----:B------:R-:W-:Y:S01]  /*fff0*/  @P2 STG.E.U16 desc[UR14][R4.64+0x52], R6 ;  /* 0x0000520604002986 */ /* 0x000fe2000c10150e */
[----:B------:R-:W-:-:S03]  /*10000*/  ISETP.GT.AND P2, PT, R0, 0x31, P1 ;  /* 0x000000310000780c */ /* 0x000fc60000f44270 */
[----:B------:R-:W-:Y:S01]  /*10010*/  @P3 STG.E.U16 desc[UR14][R2.64+0x60], R7 ;  /* 0x0000600702003986 */ /* 0x000fe2000c10150e */
[----:B------:R-:W-:-:S03]  /*10020*/  ISETP.GT.AND P3, PT, R0, 0x38, P0 ;  /* 0x000000380000780c */ /* 0x000fc60000764270 */
[----:B------:R-:W-:Y:S01]  /*10030*/  @P4 STG.E.U16 desc[UR14][R2.64+0x62], R8 ;  /* 0x0000620802004986 */ /* 0x000fe2000c10150e */
[C---:B------:R-:W-:Y:S02]  /*10040*/  ISETP.GT.AND P4, PT, R0.reuse, 0x39, P0 ;  /* 0x000000390000780c */ /* 0x040fe40000784270 */
[----:B------:R-:W-:Y:S02]  /*10050*/  F2FP.F16.F32.PACK_AB R10, RZ, R10 ;  /* 0x0000000aff0a723e */ /* 0x000fe400000000ff */
[----:B------:R-:W-:Y:S01]  /*10060*/  F2FP.F16.F32.PACK_AB R11, RZ, R11 ;  /* 0x0000000bff0b723e */ /* 0x000fe200000000ff */
[----:B------:R-:W-:Y:S01]  /*10070*/  @P5 STG.E.U16 desc[UR14][R4.64+0x60], R9 ;  /* 0x0000600904005986 */ /* 0x000fe2000c10150e */
[----:B------:R-:W-:-:S03]  /*10080*/  ISETP.GT.AND P5, PT, R0, 0x38, P1 ;  /* 0x000000380000780c */ /* 0x000fc60000fa4270 */
[----:B------:R-:W-:Y:S01]  /*10090*/  @P2 STG.E.U16 desc[UR14][R4.64+0x62], R10 ;  /* 0x0000620a04002986 */ /* 0x000fe2000c10150e */
[----:B------:R-:W-:Y:S01]  /*100a0*/  ISETP.GT.AND P2, PT, R0, 0x39, P1 ;  /* 0x000000390000780c */ /* 0x000fe20000f44270 */
[----:B---3--:R-:W-:Y:S02]  /*100b0*/  FMUL R13, R242, UR13 ;  /* 0x0000000df20d7c20 */ /* 0x008fe40008400000 */
[----:B------:R-:W-:Y:S01]  /*100c0*/  @P3 STG.E.U16 desc[UR14][R2.64+0x70], R11 ;  /* 0x0000700b02003986 */ /* 0x000fe2000c10150e */
[C---:B------:R-:W-:Y:S01]  /*100d0*/  ISETP.GT.AND P3, PT, R0.reuse, 0x40, P0 ;  /* 0x000000400000780c */ /* 0x040fe20000764270 */
[----:B------:R-:W-:Y:S02]  /*100e0*/  FMUL R15, R241, UR13 ;  /* 0x0000000df10f7c20 */ /* 0x000fe40008400000 */
[----:B------:R-:W-:Y:S01]  /*100f0*/  @P4 STG.E.U16 desc[UR14][R2.64+0x72], R12 ;  /* 0x0000720c02004986 */ /* 0x000fe2000c10150e */
[----:B------:R-:W-:Y:S02]  /*10100*/  ISETP.GT.AND P4, PT, R0, 0x41, P0 ;  /* 0x000000410000780c */ /* 0x000fe40000784270 */
[----:B------:R-:W-:-:S02]  /*10110*/  F2FP.F16.F32.PACK_AB R13, RZ, R13 ;  /* 0x0000000dff0d723e */ /* 0x000fc400000000ff */
[----:B------:R-:W-:-:S03]  /*10120*/  F2FP.F16.F32.PACK_AB R15, RZ, R15 ;  /* 0x0000000fff0f723e */ /* 0x000fc600000000ff */
[----:B------:R-:W-:Y:S01]  /*10130*/  @P5 STG.E.U16 desc[UR14][R4.64+0x70], R13 ;  /* 0x0000700d04005986 */ /* 0x000fe2000c10150e */
[----:B------:R-:W-:-:S03]  /*10140*/  ISETP.GT.AND P5, PT, R0, 0x40, P1 ;  /* 0x000000400000780c */ /* 0x000fc60000fa4270 */
[----:B------:R-:W-:Y:S01]  /*10150*/  @P2 STG.E.U16 desc[UR14][R4.64+0x72], R15 ;  /* 0x0000720f04002986 */ /* 0x000fe2000c10150e */
[----:B------:R-:W-:Y:S01]  /*10160*/  ISETP.GT.AND P2, PT, R0, 0x41, P1 ;  /* 0x000000410000780c */ /* 0x000fe20000f44270 */
[----:B----4-:R-:W-:Y:S02]  /*10170*/  FMUL R17, R240, UR13 ;  /* 0x0000000df0117c20 */ /* 0x010fe40008400000 */
[----:B------:R-:W-:Y:S01]  /*10180*/  @P3 STG.E.U16 desc[UR14][R2.64+0x80], R16 ;  /* 0x0000801002003986 */ /* 0x000fe2000c10150e */
[----:B------:R-:W-:-:S03]  /*10190*/  ISETP.GT.AND P3, PT, R0, 0x48, P0 ;  /* 0x000000480000780c */ /* 0x000fc60000764270 */
[----:B------:R-:W-:Y:S01]  /*101a0*/  @P4 STG.E.U16 desc[UR14][R2.64+0x82], R18 ;  /* 0x0000821202004986 */ /* 0x000fe2000c10150e */
[----:B------:R-:W-:Y:S02]  /*101b0*/  ISETP.GT.AND P4, PT, R0, 0x49, P0 ;  /* 0x000000490000780c */ /* 0x000fe40000784270 */
[----:B------:R-:W-:-:S05]  /*101c0*/  F2FP.F16.F32.PACK_AB R17, RZ, R17 ;  /* 0x00000011ff11723e */ /* 0x000fca00000000ff */
[----:B------:R-:W-:Y:S01]  /*101d0*/  @P5 STG.E.U16 desc[UR14][R4.64+0x80], R17 ;  /* 0x0000801104005986 */ /* 0x000fe2000c10150e */
[----:B------:R-:W-:-:S03]  /*101e0*/  ISETP.GT.AND P5, PT, R0, 0x48, P1 ;  /* 0x000000480000780c */ /* 0x000fc60000fa4270 */
        /* <DEDUP_REMOVED lines=43> */
[C---:B------:R-:W-:Y:S02]  /*104a0*/  ISETP.GT.AND P3, PT, R0.reuse, 0x78, P0 ;  /* 0x000000780000780c */ /* 0x040fe40000764270 */
[C---:B------:R-:W-:Y:S01]  /*104b0*/  ISETP.GT.AND P0, PT, R0.reuse, 0x79, P0 ;  /* 0x000000790000780c */ /* 0x040fe20000704270 */
[----:B------:R-:W-:Y:S01]  /*104c0*/  @P4 STG.E.U16 desc[UR14][R2.64+0xe2], R233 ;  /* 0x0000e2e902004986 */ /* 0x000fe2000c10150e */
[C---:B------:R-:W-:Y:S02]  /*104d0*/  ISETP.GT.AND P4, PT, R0.reuse, 0x78, P1 ;  /* 0x000000780000780c */ /* 0x040fe40000f84270 */
[----:B------:R-:W-:Y:S01]  /*104e0*/  ISETP.GT.AND P1, PT, R0, 0x79, P1 ;  /* 0x000000790000780c */ /* 0x000fe20000f24270 */
[----:B------:R-:W-:Y:S01]  /*104f0*/  @P5 STG.E.U16 desc[UR14][R4.64+0xe0], R234 ;  /* 0x0000e0ea04005986 */ /* 0x000fe2000c10150e */
[----:B------:R-:W-:-:S03]  /*10500*/  USHF.L.U32 UR10, UR6, 0x1, URZ ;  /* 0x00000001060a7899 */ /* 0x000fc6000800063f */
[----:B------:R-:W-:Y:S04]  /*10510*/  @P2 STG.E.U16 desc[UR14][R4.64+0xe2], R235 ;  /* 0x0000e2eb04002986 */ /* 0x000fe8000c10150e */
[----:B------:R-:W-:Y:S04]  /*10520*/  @P3 STG.E.U16 desc[UR14][R2.64+0xf0], R236 ;  /* 0x0000f0ec02003986 */ /* 0x000fe8000c10150e */
[----:B------:R-:W-:Y:S01]  /*10530*/  @P0 STG.E.U16 desc[UR14][R2.64+0xf2], R237 ;  /* 0x0000f2ed02000986 */ /* 0x000fe2000c10150e */
[----:B------:R-:W-:-:S03]  /*10540*/  ISETP.GT.AND P0, PT, R14, 0x48, PT ;  /* 0x000000480e00780c */ /* 0x000fc60003f04270 */
[----:B------:R-:W-:Y:S01]  /*10550*/  @P4 STG.E.U16 desc[UR14][R4.64+0xf0], R238 ;  /* 0x0000f0ee04004986 */ /* 0x000fe2000c10150e */
[----:B------:R-:W-:-:S03]  /*10560*/  USHF.L.U64.HI UR6, UR6, 0x1, UR7 ;  /* 0x0000000106067899 */ /* 0x000fc60008010207 */
[----:B------:R1:W-:Y:S01]  /*10570*/  @P1 STG.E.U16 desc[UR14][R4.64+0xf2], R239 ;  /* 0x0000f2ef04001986 */ /* 0x0003e2000c10150e */
[----:B------:R-:W-:Y:S02]  /*10580*/  ISETP.GT.AND P1, PT, R14, 0x40, PT ;  /* 0x000000400e00780c */ /* 0x000fe40003f24270 */
[C---:B------:R-:W-:Y:S02]  /*10590*/  ISETP.GT.AND P3, PT, R0.reuse, RZ, P0 ;  /* 0x000000ff0000720c */ /* 0x040fe40000764270 */
[C---:B------:R-:W-:Y:S02]  /*105a0*/  ISETP.GT.AND P5, PT, R0.reuse, RZ, P1 ;  /* 0x000000ff0000720c */ /* 0x040fe40000fa4270 */
[----:B------:R-:W-:Y:S02]  /*105b0*/  ISETP.GT.AND P4, PT, R0, 0x1, P1 ;  /* 0x000000010000780c */ /* 0x000fe40000f84270 */
[----:B-1----:R-:W-:Y:S02]  /*105c0*/  IADD3 R4, P6, R2, UR10, RZ ;  /* 0x0000000a02047c10 */ /* 0x002fe4000ffde0ff */
[----:B------:R-:W-:-:S02]  /*105d0*/  ISETP.GT.AND P2, PT, R0, 0x1, P0 ;  /* 0x000000010000780c */ /* 0x000fc40000744270 */
[----:B------:R-:W-:Y:S02]  /*105e0*/  IADD3.X R5, R3, UR6, RZ, P6, !PT ;  /* 0x0000000603057c10 */ /* 0x000fe4000b7fe4ff */
[----:B------:R-:W-:Y:S02]  /*105f0*/  IADD3 R10, P6, R4, UR9, RZ ;  /* 0x00000009040a7c10 */ /* 0x000fe4000ffde0ff */
[----:B------:R-:W-:Y:S02]  /*10600*/  F2FP.F16.F32.PACK_AB R152, RZ, R152 ;  /* 0x00000098ff98723e */ /* 0x000fe400000000ff */
[----:B------:R-:W-:Y:S02]  /*10610*/  F2FP.F16.F32.PACK_AB R153, RZ, R153 ;  /* 0x00000099ff99723e */ /* 0x000fe400000000ff */
[----:B------:R-:W-:Y:S02]  /*10620*/  F2FP.F16.F32.PACK_AB R154, RZ, R154 ;  /* 0x0000009aff9a723e */ /* 0x000fe400000000ff */
[----:B------:R-:W-:Y:S01]  /*10630*/  IADD3.X R11, R5, UR8, RZ, P6, !PT ;  /* 0x00000008050b7c10 */ /* 0x000fe2000b7fe4ff */
[----:B------:R-:W-:Y:S01]  /*10640*/  FMUL R6, R156, UR13 ;  /* 0x0000000d9c067c20 */ /* 0x000fe20008400000 */
[----:B------:R-:W-:Y:S01]  /*10650*/  F2FP.F16.F32.PACK_AB R155, RZ, R155 ;  /* 0x0000009bff9b723e */ /* 0x000fe200000000ff */
[----:B------:R-:W-:Y:S01]  /*10660*/  @P5 STG.E.U16 desc[UR14][R4.64], R152 ;  /* 0x0000009804005986 */ /* 0x000fe2000c10150e */
[----:B------:R-:W-:-:S03]  /*10670*/  FMUL R7, R157, UR13 ;  /* 0x0000000d9d077c20 */ /* 0x000fc60008400000 */
[----:B------:R-:W-:Y:S01]  /*10680*/  @P4 STG.E.U16 desc[UR14][R4.64+0x2], R153 ;  /* 0x0000029904004986 */ /* 0x000fe2000c10150e */
[----:B------:R-:W-:-:S03]  /*10690*/  ISETP.GT.AND P4, PT, R0, 0x9, P1 ;  /* 0x000000090000780c */ /* 0x000fc60000f84270 */
[----:B------:R-:W-:Y:S01]  /*106a0*/  @P3 STG.E.U16 desc[UR14][R10.64], R154 ;  /* 0x0000009a0a003986 */ /* 0x000fe2000c10150e */
[C---:B------:R-:W-:Y:S01]  /*106b0*/  ISETP.GT.AND P3, PT, R0.reuse, 0x8, P1 ;  /* 0x000000080000780c */ /* 0x040fe20000f64270 */
[----:B------:R-:W-:Y:S01]  /*106c0*/  IMAD.U32 R9, RZ, RZ, UR9 ;  /* 0x00000009ff097e24 */ /* 0x000fe2000f8e00ff */
[----:B------:R-:W-:Y:S01]  /*106d0*/  F2FP.F16.F32.PACK_AB R6, RZ, R6 ;  /* 0x00000006ff06723e */ /* 0x000fe200000000ff */
[----:B------:R1:W-:Y:S01]  /*106e0*/  @P2 STG.E.U16 desc[UR14][R10.64+0x2], R155 ;  /* 0x0000029b0a002986 */ /* 0x0003e2000c10150e */
[----:B------:R-:W-:Y:S01]  /*106f0*/  ISETP.GT.AND P2, PT, R0, 0x8, P0 ;  /* 0x000000080000780c */ /* 0x000fe20000744270 */
[----:B------:R-:W-:Y:S01]  /*10700*/  FMUL R8, R158, UR13 ;  /* 0x0000000d9e087c20 */ /* 0x000fe20008400000 */
[----:B------:R-:W-:-:S04]  /*10710*/  F2FP.F16.F32.PACK_AB R7, RZ, R7 ;  /* 0x00000007ff07723e */ /* 0x000fc800000000ff */
[----:B------:R-:W-:Y:S02]  /*10720*/  F2FP.F16.F32.PACK_AB R8, RZ, R8 ;  /* 0x00000008ff08723e */ /* 0x000fe400000000ff */
[----:B-1----:R-:W-:Y:S01]  /*10730*/  PRMT R10, R6, 0x7610, R10 ;  /* 0x00007610060a7816 */ /* 0x002fe2000000000a */
[----:B------:R-:W-:Y:S01]  /*10740*/  IMAD.U32 R11, RZ, RZ, UR8 ;  /* 0x00000008ff0b7e24 */ /* 0x000fe2000f8e00ff */
[----:B------:R-:W-:Y:S02]  /*10750*/  IADD3 R6, P5, P6, R9, UR10, R2 ;  /* 0x0000000a09067c10 */ /* 0x000fe4000febe002 */
[----:B------:R-:W-:Y:S02]  /*10760*/  PRMT R9, R7, 0x7610, R9 ;  /* 0x0000761007097816 */ /* 0x000fe40000000009 */
[----:B------:R-:W-:Y:S01]  /*10770*/  IADD3.X R7, R11, UR6, R3, P5, P6 ;  /* 0x000000060b077c10 */ /* 0x000fe2000afec403 */
[----:B------:R-:W-:Y:S01]  /*10780*/  @P3 STG.E.U16 desc[UR14][R4.64+0x10], R10 ;  /* 0x0000100a04003986 */ /* 0x000fe2000c10150e */
[----:B------:R-:W-:-:S03]  /*10790*/  ISETP.GT.AND P3, PT, R0, 0x9, P0 ;  /* 0x000000090000780c */ /* 0x000fc60000764270 */
[----:B------:R-:W-:Y:S01]  /*107a0*/  @P4 STG.E.U16 desc[UR14][R4.64+0x12], R9 ;  /* 0x0000120904004986 */ /* 0x000fe2000c10150e */
[C---:B------:R-:W-:Y:S01]  /*107b0*/  ISETP.GT.AND P4, PT, R0.reuse, 0x10, P1 ;  /* 0x000000100000780c */ /* 0x040fe20000f84270 */
[----:B------:R-:W-:Y:S01]  /*107c0*/  FMUL R159, R159, UR13 ;  /* 0x0000000d9f9f7c20 */ /* 0x000fe20008400000 */
[C---:B------:R-:W-:Y:S01]  /*107d0*/  ISETP.GT.AND P5, PT, R0.reuse, 0x11, P1 ;  /* 0x000000110000780c */ /* 0x040fe20000fa4270 */
[----:B------:R-:W-:Y:S01]  /*107e0*/  @P2 STG.E.U16 desc[UR14][R6.64+0x10], R8 ;  /* 0x0000100806002986 */ /* 0x000fe2000c10150e */
[----:B------:R-:W-:Y:S01]  /*107f0*/  ISETP.GT.AND P2, PT, R0, 0x10, P0 ;  /* 0x000000100000780c */ /* 0x000fe20000744270 */
[----:B------:R-:W-:Y:S01]  /*10800*/  FMUL R160, R160, UR13 ;  /* 0x0000000da0a07c20 */ /* 0x000fe20008400000 */
[----:B------:R-:W-:Y:S01]  /*10810*/  FMUL R161, R161, UR13 ;  /* 0x0000000da1a17c20 */ /* 0x000fe20008400000 */
[----:B------:R-:W-:Y:S01]  /*10820*/  FMUL R162, R162, UR13 ;  /* 0x0000000da2a27c20 */ /* 0x000fe20008400000 */
[----:B------:R-:W-:Y:S02]  /*10830*/  F2FP.F16.F32.PACK_AB R159, RZ, R159 ;  /* 0x0000009fff9f723e */ /* 0x000fe400000000ff */
[----:B------:R-:W-:-:S02]  /*10840*/  F2FP.F16.F32.PACK_AB R160, RZ, R160 ;  /* 0x000000a0ffa0723e */ /* 0x000fc400000000ff */
[----:B------:R-:W-:Y:S02]  /*10850*/  F2FP.F16.F32.PACK_AB R161, RZ, R161 ;  /* 0x000000a1ffa1723e */ /* 0x000fe400000000ff */
[----:B------:R-:W-:Y:S01]  /*10860*/  F2FP.F16.F32.PACK_AB R162, RZ, R162 ;  /* 0x000000a2ffa2723e */ /* 0x000fe200000000ff */
[----:B------:R-:W-:Y:S01]  /*10870*/  @P3 STG.E.U16 desc[UR14][R6.64+0x12], R159 ;  /* 0x0000129f06003986 */ /* 0x000fe2000c10150e */
[----:B------:R-:W-:-:S03]  /*10880*/  ISETP.GT.AND P3, PT, R0, 0x11, P0 ;  /* 0x000000110000780c */ /* 0x000fc60000764270 */
[----:B------:R-:W-:Y:S01]  /*10890*/  @P4 STG.E.U16 desc[UR14][R4.64+0x20], R160 ;  /* 0x000020a004004986 */ /* 0x000fe2000c10150e */
[C---:B------:R-:W-:Y:S01]  /*108a0*/  ISETP.GT.AND P4, PT, R0.reuse, 0x18, P1 ;  /* 0x000000180000780c */ /* 0x040fe20000f84270 */
[----:B------:R-:W-:Y:S02]  /*108b0*/  FMUL R163, R163, UR13 ;  /* 0x0000000da3a37c20 */ /* 0x000fe40008400000 */
[----:B------:R-:W-:Y:S01]  /*108c0*/  @P5 STG.E.U16 desc[UR14][R4.64+0x22], R161 ;  /* 0x000022a104005986 */ /* 0x000fe2000c10150e */
[----:B------:R-:W-:Y:S01]  /*108d0*/  ISETP.GT.AND P5, PT, R0, 0x19, P1 ;  /* 0x000000190000780c */ /* 0x000fe20000fa4270 */
[----:B------:R-:W-:Y:S02]  /*108e0*/  FMUL R164, R164, UR13 ;  /* 0x0000000da4a47c20 */ /* 0x000fe40008400000 */
[----:B------:R-:W-:Y:S01]  /*108f0*/  @P2 STG.E.U16 desc[UR14][R6.64+0x20], R162 ;  /* 0x000020a206002986 */ /* 0x000fe2000c10150e */
[----:B------:R-:W-:Y:S01]  /*10900*/  ISETP.GT.AND P2, PT, R0, 0x18, P0 ;  /* 0x000000180000780c */ /* 0x000fe20000744270 */
[----:B------:R-:W-:Y:S01]  /*10910*/  FMUL R165, R165, UR13 ;  /* 0x0000000da5a57c20 */ /* 0x000fe20008400000 */
[----:B------:R-:W-:Y:S01]  /*10920*/  FMUL R166, R166, UR13 ;  /* 0x0000000da6a67c20 */ /* 0x000fe20008400000 */
[----:B------:R-:W-:-:S02]  /*10930*/  F2FP.F16.F32.PACK_AB R163, RZ, R163 ;  /* 0x000000a3ffa3723e */ /* 0x000fc400000000ff */
[----:B------:R-:W-:Y:S02]  /*10940*/  F2FP.F16.F32.PACK_AB R164, RZ, R164 ;  /* 0x000000a4ffa4723e */ /* 0x000fe400000000ff */
        /* <DEDUP_REMOVED lines=181> */
[C---:B------:R-:W-:Y:S02]  /*114a0*/  ISETP.GT.AND P4, PT, R0.reuse, 0x71, P0 ;  /* 0x000000710000780c */ /* 0x040fe40000784270 */
[----:B------:R-:W-:Y:S01]  /*114b0*/  ISETP.GT.AND P1, PT, R0, 0x79, P1 ;  /* 0x000000790000780c */ /* 0x000fe20000f24270 */
[----:B------:R-:W-:Y:S01]  /*114c0*/  @P5 STG.E.U16 desc[UR14][R4.64+0xe2], R209 ;  /* 0x0000e2d104005986 */ /* 0x000fe2000c10150e */
[----:B------:R-:W-:-:S03]  /*114d0*/  FMUL R211, R211, UR13 ;  /* 0x0000000dd3d37c20 */ /* 0x000fc60008400000 */
[----:B------:R-:W-:Y:S01]  /*114e0*/  @P2 STG.E.U16 desc[UR14][R6.64+0xe0], R210 ;  /* 0x0000e0d206002986 */ /* 0x000fe2000c10150e */
[----:B------:R-:W-:Y:S01]  /*114f0*/  ISETP.GT.AND P2, PT, R0, 0x78, P0 ;  /* 0x000000780000780c */ /* 0x000fe20000744270 */
[----:B------:R-:W-:Y:S01]  /*11500*/  FMUL R212, R212, UR13 ;  /* 0x0000000dd4d47c20 */ /* 0x000fe20008400000 */
[----:B------:R-:W-:Y:S01]  /*11510*/  FMUL R213, R213, UR13 ;  /* 0x0000000dd5d57c20 */ /* 0x000fe20008400000 */
[----:B------:R-:W-:Y:S02]  /*11520*/  F2FP.F16.F32.PACK_AB R211, RZ, R211 ;  /* 0x000000d3ffd3723e */ /* 0x000fe400000000ff */
[----:B------:R-:W-:Y:S01]  /*11530*/  ISETP.GT.AND P0, PT, R0, 0x79, P0 ;  /* 0x000000790000780c */ /* 0x000fe20000704270 */
[----:B------:R-:W-:Y:S01]  /*11540*/  FMUL R214, R214, UR13 ;  /* 0x0000000dd6d67c20 */ /* 0x000fe20008400000 */
[----:B------:R-:W-:Y:S02]  /*11550*/  F2FP.F16.F32.PACK_AB R212, RZ, R212 ;  /* 0x000000d4ffd4723e */ /* 0x000fe400000000ff */
[----:B------:R-:W-:Y:S01]  /*11560*/  F2FP.F16.F32.PACK_AB R213, RZ, R213 ;  /* 0x000000d5ffd5723e */ /* 0x000fe200000000ff */
[----:B------:R-:W-:Y:S01]  /*11570*/  @P4 STG.E.U16 desc[UR14][R6.64+0xe2], R211 ;  /* 0x0000e2d306004986 */ /* 0x000fe2000c10150e */
[----:B------:R-:W-:Y:S01]  /*11580*/  F2FP.F16.F32.PACK_AB R214, RZ, R214 ;  /* 0x000000d6ffd6723e */ /* 0x000fe200000000ff */
[----:B------:R-:W-:-:S02]  /*11590*/  USHF.L.U32 UR7, UR18, 0x8, URZ ;  /* 0x0000000812077899 */ /* 0x000fc4000800063f */
[----:B------:R-:W-:Y:S04]  /*115a0*/  @P3 STG.E.U16 desc[UR14][R4.64+0xf0], R212 ;  /* 0x0000f0d404003986 */ /* 0x000fe8000c10150e */
[----:B------:R1:W-:Y:S01]  /*115b0*/  @P1 STG.E.U16 desc[UR14][R4.64+0xf2], R213 ;  /* 0x0000f2d504001986 */ /* 0x0003e2000c10150e */
[----:B------:R-:W-:Y:S01]  /*115c0*/  FMUL R215, R215, UR13 ;  /* 0x0000000dd7d77c20 */ /* 0x000fe20008400000 */
[----:B------:R-:W-:Y:S01]  /*115d0*/  USHF.L.U64.HI UR6, UR18, 0x8, UR19 ;  /* 0x0000000812067899 */ /* 0x000fe20008010213 */
[----:B-1----:R-:W-:Y:S02]  /*115e0*/  @P2 IMAD.MOV.U32 R4, RZ, RZ, R6 ;  /* 0x000000ffff042224 */ /* 0x002fe400078e0006 */
[----:B------:R-:W-:Y:S01]  /*115f0*/  @P2 IMAD.MOV.U32 R5, RZ, RZ, R7 ;  /* 0x000000ffff052224 */ /* 0x000fe200078e0007 */
[----:B------:R-:W-:-:S04]  /*11600*/  F2FP.F16.F32.PACK_AB R215, RZ, R215 ;  /* 0x000000d7ffd7723e */ /* 0x000fc800000000ff */
[----:B------:R1:W-:Y:S01]  /*11610*/  @P2 STG.E.U16 desc[UR14][R4.64+0xf0], R214 ;  /* 0x0000f0d604002986 */ /* 0x0003e2000c10150e */
[C---:B------:R-:W-:Y:S01]  /*11620*/  ISETP.GT.AND P3, PT, R14.reuse, 0x80, PT ;  /* 0x000000800e00780c */ /* 0x040fe20003f64270 */
[----:B------:R-:W-:Y:S01]  /*11630*/  IMAD.U32 R9, RZ, RZ, UR6 ;  /* 0x00000006ff097e24 */ /* 0x000fe2000f8e00ff */
[----:B------:R-:W-:Y:S02]  /*11640*/  ISETP.GT.AND P1, PT, R14, 0x88, PT ;  /* 0x000000880e00780c */ /* 0x000fe40003f24270 */
[----:B-1----:R-:W-:Y:S01]  /*11650*/  @P0 MOV R5, R7 ;  /* 0x0000000700050202 */ /* 0x002fe20000000f00 */
[----:B------:R-:W-:Y:S02]  /*11660*/  IMAD.U32 R7, RZ, RZ, UR7 ;  /* 0x00000007ff077e24 */ /* 0x000fe4000f8e00ff */
[----:B------:R-:W-:-:S03]  /*11670*/  @P0 IMAD.MOV.U32 R4, RZ, RZ, R6 ;  /* 0x000000ffff040224 */ /* 0x000fc600078e0006 */
[----:B------:R-:W-:Y:S02]  /*11680*/  IADD3 R6, P5, P6, R2, UR9, R7 ;  /* 0x0000000902067c10 */ /* 0x000fe4000febe007 */
[----:B------:R1:W-:Y:S01]  /*11690*/  @P0 STG.E.U16 desc[UR14][R4.64+0xf2], R215 ;  /* 0x0000f2d704000986 */ /* 0x0003e2000c10150e */
[C---:B------:R-:W-:Y:S02]  /*116a0*/  ISETP.GT.AND P0, PT, R0.reuse, RZ, P3 ;  /* 0x000000ff0000720c */ /* 0x040fe40001f04270 */
[----:B------:R-:W-:Y:S02]  /*116b0*/  ISETP.GT.AND P2, PT, R0, 0x1, P3 ;  /* 0x000000010000780c */ /* 0x000fe40001f44270 */
[----:B------:R-:W-:Y:S01]  /*116c0*/  IADD3.X R7, R3, UR8, R9, P5, P6 ;  /* 0x0000000803077c10 */ /* 0x000fe2000afec409 */
[----:B------:R-:W-:Y:S01]  /*116d0*/  FMUL R88, R88, UR13 ;  /* 0x0000000d58587c20 */ /* 0x000fe20008400000 */
[----:B------:R-:W-:Y:S01]  /*116e0*/  ISETP.GT.AND P5, PT, R0, RZ, P1 ;  /* 0x000000ff0000720c */ /* 0x000fe20000fa4270 */
[----:B------:R-:W-:Y:S01]  /*116f0*/  FMUL R89, R89, UR13 ;  /* 0x0000000d59597c20 */ /* 0x000fe20008400000 */
[----:B-1----:R-:W-:Y:S01]  /*11700*/  IADD3 R4, P4, R2, UR7, RZ ;  /* 0x0000000702047c10 */ /* 0x002fe2000ff9e0ff */
[----:B------:R-:W-:-:S03]  /*11710*/  FMUL R90, R90, UR13 ;  /* 0x0000000d5a5a7c20 */ /* 0x000fc60008400000 */
[----:B------:R-:W-:Y:S02]  /*11720*/  IADD3.X R5, R3, UR6, RZ, P4, !PT ;  /* 0x0000000603057c10 */ /* 0x000fe4000a7fe4ff */
[----:B------:R-:W-:Y:S02]  /*11730*/  IADD3 R8, P4, R4, UR9, RZ ;  /* 0x0000000904087c10 */ /* 0x000fe4000ff9e0ff */
[----:B------:R-:W-:Y:S02]  /*11740*/  F2FP.F16.F32.PACK_AB R88, RZ, R88 ;  /* 0x00000058ff58723e */ /* 0x000fe400000000ff */
[----:B------:R-:W-:Y:S02]  /*11750*/  F2FP.F16.F32.PACK_AB R89, RZ, R89 ;  /* 0x00000059ff59723e */ /* 0x000fe400000000ff */
[----:B------:R-:W-:Y:S02]  /*11760*/  F2FP.F16.F32.PACK_AB R90, RZ, R90 ;  /* 0x0000005aff5a723e */ /* 0x000fe400000000ff */
[----:B------:R-:W-:Y:S01]  /*11770*/  IADD3.X R9, R5, UR8, RZ, P4, !PT ;  /* 0x0000000805097c10 */ /* 0x000fe2000a7fe4ff */
[----:B------:R-:W-:Y:S01]  /*11780*/  @P0 STG.E.U16 desc[UR14][R4.64], R88 ;  /* 0x0000005804000986 */ /* 0x000fe2000c10150e */
[----:B------:R-:W-:-:S02]  /*11790*/  ISETP.GT.AND P0, PT, R0, 0x1, P1 ;  /* 0x000000010000780c */ /* 0x000fc40000f04270 */
[C---:B------:R-:W-:Y:S01]  /*117a0*/  ISETP.GT.AND P4, PT, R0.reuse, 0x9, P3 ;  /* 0x000000090000780c */ /* 0x040fe20001f84270 */
[----:B------:R-:W-:Y:S01]  /*117b0*/  @P2 STG.E.U16 desc[UR14][R4.64+0x2], R89 ;  /* 0x0000025904002986 */ /* 0x000fe2000c10150e */
[C---:B------:R-:W-:Y:S01]  /*117c0*/  ISETP.GT.AND P2, PT, R0.reuse, 0x8, P3 ;  /* 0x000000080000780c */ /* 0x040fe20001f44270 */
[----:B------:R-:W-:Y:S02]  /*117d0*/  FMUL R91, R91, UR13 ;  /* 0x0000000d5b5b7c20 */ /* 0x000fe40008400000 */
[----:B------:R-:W-:Y:S01]  /*117e0*/  @P5 STG.E.U16 desc[UR14][R8.64], R90 ;  /* 0x0000005a08005986 */ /* 0x000fe2000c10150e */
[----:B------:R-:W-:Y:S01]  /*117f0*/  ISETP.GT.AND P5, PT, R0, 0x8, P1 ;  /* 0x000000080000780c */ /* 0x000fe20000fa4270 */
[----:B------:R-:W-:Y:S01]  /*11800*/  FMUL R92, R92, UR13 ;  /* 0x0000000d5c5c7c20 */ /* 0x000fe20008400000 */
[----:B------:R-:W-:Y:S01]  /*11810*/  FMUL R93, R93, UR13 ;  /* 0x0000000d5d5d7c20 */ /* 0x000fe20008400000 */
[----:B------:R-:W-:Y:S01]  /*11820*/  FMUL R94, R94, UR13 ;  /* 0x0000000d5e5e7c20 */ /* 0x000fe20008400000 */
[----:B------:R-:W-:-:S02]  /*11830*/  F2FP.F16.F32.PACK_AB R91, RZ, R91 ;  /* 0x0000005bff5b723e */ /* 0x000fc400000000ff */
[----:B------:R-:W-:Y:S02]  /*11840*/  F2FP.F16.F32.PACK_AB R92, RZ, R92 ;  /* 0x0000005cff5c723e */ /* 0x000fe400000000ff */
[----:B------:R-:W-:Y:S02]  /*11850*/  F2FP.F16.F32.PACK_AB R93, RZ, R93 ;  /* 0x0000005dff5d723e */ /* 0x000fe400000000ff */
[----:B------:R-:W-:Y:S01]  /*11860*/  F2FP.F16.F32.PACK_AB R94, RZ, R94 ;  /* 0x0000005eff5e723e */ /* 0x000fe200000000ff */
[----:B------:R1:W-:Y:S01]  /*11870*/  @P0 STG.E.U16 desc[UR14][R8.64+0x2], R91 ;  /* 0x0000025b08000986 */ /* 0x0003e2000c10150e */
[----:B------:R-:W-:-:S03]  /*11880*/  ISETP.GT.AND P0, PT, R0, 0x9, P1 ;  /* 0x000000090000780c */ /* 0x000fc60000f04270 */
[----:B------:R-:W-:Y:S01]  /*11890*/  @P2 STG.E.U16 desc[UR14][R4.64+0x10], R92 ;  /* 0x0000105c04002986 */ /* 0x000fe2000c10150e */
[----:B------:R-:W-:-:S03]  /*118a0*/  ISETP.GT.AND P2, PT, R0, 0x10, P3 ;  /* 0x000000100000780c */ /* 0x000fc60001f44270 */
        /* <DEDUP_REMOVED lines=140> */
[----:B------:R-:W-:Y:S04]  /*12170*/  @P0 STG.E.U16 desc[UR14][R6.64+0x92], R127 ;  /* 0x0000927f06000986 */ /* 0x000fe8000c10150e */
[----:B------:R-:W-:Y:S01]  /*12180*/  @P2 STG.E.U16 desc[UR14][R4.64+0xa0], R128 ;  /* 0x0000a08004002986 */ /* 0x000fe2000c10150e */
[----:B------:R-:W-:-:S03]  /*12190*/  ISETP.GT.AND P2, PT, R0, 0x51, P1 ;  /* 0x000000510000780c */ /* 0x000fc60000f44270 */
[----:B------:R-:W-:Y:S01]  /*121a0*/  @P4 STG.E.U16 desc[UR14][R4.64+0xa2], R129 ;  /* 0x0000a28104004986 */ /* 0x000fe2000c10150e */
[----:B------:R-:W-:-:S03]  /*121b0*/  FMUL R131, R131, UR13 ;  /* 0x0000000d83837c20 */ /* 0x000fc60008400000 */
[----:B------:R-:W-:Y:S01]  /*121c0*/  @P5 STG.E.U16 desc[UR14][R6.64+0xa0], R130 ;  /* 0x0000a08206005986 */ /* 0x000fe2000c10150e */
[----:B------:R-:W-:Y:S01]  /*121d0*/  ISETP.GT.AND P5, PT, R0, 0x59, P3 ;  /* 0x000000590000780c */ /* 0x000fe20001fa4270 */
[----:B------:R-:W-:Y:S01]  /*121e0*/  FMUL R133, R133, UR13 ;  /* 0x0000000d85857c20 */ /* 0x000fe20008400000 */
[----:B------:R-:W-:-:S04]  /*121f0*/  F2FP.F16.F32.PACK_AB R131, RZ, R131 ;  /* 0x00000083ff83723e */ /* 0x000fc800000000ff */
[----:B------:R-:W-:Y:S01]  /*12200*/  F2FP.F16.F32.PACK_AB R133, RZ, R133 ;  /* 0x00000085ff85723e */ /* 0x000fe200000000ff */
[----:B------:R-:W-:Y:S01]  /*12210*/  @P2 STG.E.U16 desc[UR14][R6.64+0xa2], R131 ;  /* 0x0000a28306002986 */ /* 0x000fe2000c10150e */
[C---:B------:R-:W-:Y:S02]  /*12220*/  ISETP.GT.AND P4, PT, R0.reuse, 0x58, P3 ;  /* 0x000000580000780c */ /* 0x040fe40001f84270 */
[----:B------:R-:W-:Y:S01]  /*12230*/  ISETP.GT.AND P0, PT, R0, 0x58, P1 ;  /* 0x000000580000780c */ /* 0x000fe20000f04270 */
[----:B------:R-:W-:Y:S01]  /*12240*/  FMUL R132, R132, UR13 ;  /* 0x0000000d84847c20 */ /* 0x000fe20008400000 */
[C---:B------:R-:W-:Y:S01]  /*12250*/  ISETP.GT.AND P2, PT, R0.reuse, 0x59, P1 ;  /* 0x000000590000780c */ /* 0x040fe20000f44270 */
[----:B------:R-:W-:Y:S01]  /*12260*/  @P5 STG.E.U16 desc[UR14][R4.64+0xb2], R133 ;  /* 0x0000b28504005986 */ /* 0x000fe2000c10150e */
[----:B------:R-:W-:Y:S01]  /*12270*/  ISETP.GT.AND P5, PT, R0, 0x60, P3 ;  /* 0x000000600000780c */ /* 0x000fe20001fa4270 */
[----:B------:R-:W-:Y:S01]  /*12280*/  FMUL R134, R134, UR13 ;  /* 0x0000000d86867c20 */ /* 0x000fe20008400000 */
        /* <DEDUP_REMOVED lines=8> */
[----:B------:R-:W-:Y:S01]  /*12310*/  @P4 STG.E.U16 desc[UR14][R4.64+0xb0], R132 ;  /* 0x0000b08404004986 */ /* 0x000fe2000c10150e */
[----:B------:R-:W-:-:S03]  /*12320*/  F2FP.F16.F32.PACK_AB R137, RZ, R137 ;  /* 0x00000089ff89723e */ /* 0x000fc600000000ff */
[----:B------:R-:W-:Y:S01]  /*12330*/  @P0 STG.E.U16 desc[UR14][R6.64+0xb0], R134 ;  /* 0x0000b08606000986 */ /* 0x000fe2000c10150e */
[----:B------:R-:W-:-:S03]  /*12340*/  ISETP.GT.AND P4, PT, R0, 0x60, P1 ;  /* 0x000000600000780c */ /* 0x000fc60000f84270 */
[----:B------:R-:W-:Y:S01]  /*12350*/  @P2 STG.E.U16 desc[UR14][R6.64+0xb2], R135 ;  /* 0x0000b28706002986 */ /* 0x000fe2000c10150e */
[----:B------:R-:W-:-:S03]  /*12360*/  FMUL R138, R138, UR13 ;  /* 0x0000000d8a8a7c20 */ /* 0x000fc60008400000 */
[----:B------:R-:W-:Y:S01]  /*12370*/  @P5 STG.E.U16 desc[UR14][R4.64+0xc0], R136 ;  /* 0x0000c08804005986 */ /* 0x000fe2000c10150e */
[----:B------:R-:W-:-:S03]  /*12380*/  ISETP.GT.AND P5, PT, R0, 0x61, P1 ;  /* 0x000000610000780c */ /* 0x000fc60000fa4270 */
[----:B------:R-:W-:Y:S01]  /*12390*/  @P6 STG.E.U16 desc[UR14][R4.64+0xc2], R137 ;  /* 0x0000c28904006986 */ /* 0x000fe2000c10150e */
[----:B------:R-:W-:Y:S01]  /*123a0*/  ISETP.GT.AND P6, PT, R0, 0x68, P3 ;  /* 0x000000680000780c */ /* 0x000fe20001fc4270 */
[----:B------:R-:W-:Y:S01]  /*123b0*/  FMUL R139, R139, UR13 ;  /* 0x0000000d8b8b7c20 */ /* 0x000fe20008400000 */
[----:B------:R-:W-:Y:S01]  /*123c0*/  FMUL R140, R140, UR13 ;  /* 0x0000000d8c8c7c20 */ /* 0x000fe20008400000 */
[----:B------:R-:W-:-:S03]  /*123d0*/  F2FP.F16.F32.PACK_AB R138, RZ, R138 ;  /* 0x0000008aff8a723e */ /* 0x000fc600000000ff */
        /* <DEDUP_REMOVED lines=11> */
[----:B------:R-:W-:-:S03]  /*12490*/  F2FP.F16.F32.PACK_AB R141, RZ, R141 ;  /* 0x0000008dff8d723e */ /* 0x000fc600000000ff */
[----:B------:R-:W-:Y:S02]  /*124a0*/  F2FP.F16.F32.PACK_AB R142, RZ, R142 ;  /* 0x0000008eff8e723e */ /* 0x000fe400000000ff */
[----:B------:R-:W-:Y:S01]  /*124b0*/  F2FP.F16.F32.PACK_AB R143, RZ, R143 ;  /* 0x0000008fff8f723e */ /* 0x000fe200000000ff */
[----:B------:R-:W-:Y:S04]  /*124c0*/  @P4 STG.E.U16 desc[UR14][R4.64+0xd2], R141 ;  /* 0x0000d28d04004986 */ /* 0x000fe8000c10150e */
[----:B------:R-:W-:Y:S01]  /*124d0*/  @P5 STG.E.U16 desc[UR14][R6.64+0xd0], R142 ;  /* 0x0000d08e06005986 */ /* 0x000fe2000c10150e */
[----:B------:R-:W-:-:S03]  /*124e0*/  ISETP.GT.AND P5, PT, R0, 0x70, P3 ;  /* 0x000000700000780c */ /* 0x000fc60001fa4270 */
[----:B------:R-:W-:Y:S01]  /*124f0*/  @P6 STG.E.U16 desc[UR14][R6.64+0xd2], R143 ;  /* 0x0000d28f06006986 */ /* 0x000fe2000c10150e */
[----:B------:R-:W-:Y:S01]  /*12500*/  ISETP.GT.AND P6, PT, R0, 0x71, P3 ;  /* 0x000000710000780c */ /* 0x000fe20001fc4270 */
[----:B------:R-:W-:Y:S01]  /*12510*/  FMUL R144, R144, UR13 ;  /* 0x0000000d90907c20 */ /* 0x000fe20008400000 */
[----:B------:R-:W-:Y:S01]  /*12520*/  FMUL R145, R145, UR13 ;  /* 0x0000000d91917c20 */ /* 0x000fe20008400000 */
[----:B------:R-:W-:-:S03]  /*12530*/  ISETP.GT.AND P4, PT, R0, 0x70, P1 ;  /* 0x000000700000780c */ /* 0x000fc60000f84270 */
[----:B------:R-:W-:Y:S02]  /*12540*/  F2FP.F16.F32.PACK_AB R144, RZ, R144 ;  /* 0x00000090ff90723e */ /* 0x000fe400000000ff */
[----:B------:R-:W-:Y:S01]  /*12550*/  F2FP.F16.F32.PACK_AB R145, RZ, R145 ;  /* 0x00000091ff91723e */ /* 0x000fe200000000ff */
[----:B------:R-:W-:Y:S02]  /*12560*/  FMUL R146, R146, UR13 ;  /* 0x0000000d92927c20 */ /* 0x000fe40008400000 */
[----:B------:R-:W-:Y:S01]  /*12570*/  @P5 STG.E.U16 desc[UR14][R4.64+0xe0], R144 ;  /* 0x0000e09004005986 */ /* 0x000fe2000c10150e */
[----:B------:R-:W-:-:S03]  /*12580*/  ISETP.GT.AND P5, PT, R0, 0x71, P1 ;  /* 0x000000710000780c */ /* 0x000fc60000fa4270 */
[----:B------:R-:W-:Y:S01]  /*12590*/  @P6 STG.E.U16 desc[UR14][R4.64+0xe2], R145 ;  /* 0x0000e29104006986 */ /* 0x000fe2000c10150e */
[C---:B------:R-:W-:Y:S02]  /*125a0*/  ISETP.GT.AND P6, PT, R0.reuse, 0x78, P3 ;  /* 0x000000780000780c */ /* 0x040fe40001fc4270 */
[----:B------:R-:W-:Y:S01]  /*125b0*/  ISETP.GT.AND P3, PT, R0, 0x79, P3 ;  /* 0x000000790000780c */ /* 0x000fe20001f64270 */
[----:B------:R-:W-:Y:S01]  /*125c0*/  FMUL R147, R147, UR13 ;  /* 0x0000000d93937c20 */ /* 0x000fe20008400000 */
[----:B------:R-:W-:Y:S01]  /*125d0*/  F2FP.F16.F32.PACK_AB R146, RZ, R146 ;  /* 0x00000092ff92723e */ /* 0x000fe200000000ff */
[----:B------:R-:W-:Y:S01]  /*125e0*/  FMUL R149, R149, UR13 ;  /* 0x0000000d95957c20 */ /* 0x000fe20008400000 */
[----:B------:R-:W-:Y:S02]  /*125f0*/  FMUL R148, R148, UR13 ;  /* 0x0000000d94947c20 */ /* 0x000fe40008400000 */
[----:B------:R-:W-:Y:S01]  /*12600*/  F2FP.F16.F32.PACK_AB R147, RZ, R147 ;  /* 0x00000093ff93723e */ /* 0x000fe200000000ff */
[----:B------:R-:W-:Y:S01]  /*12610*/  @P4 STG.E.U16 desc[UR14][R6.64+0xe0], R146 ;  /* 0x0000e09206004986 */ /* 0x000fe2000c10150e */
[----:B------:R-:W-:-:S02]  /*12620*/  ISETP.GT.AND P4, PT, R0, 0x78, P1 ;  /* 0x000000780000780c */ /* 0x000fc40000f84270 */
[----:B------:R-:W-:Y:S02]  /*12630*/  F2FP.F16.F32.PACK_AB R149, RZ, R149 ;  /* 0x00000095ff95723e */ /* 0x000fe400000000ff */
[----:B------:R-:W-:Y:S01]  /*12640*/  ISETP.GT.AND P2, PT, R14, 0xc0, PT ;  /* 0x000000c00e00780c */ /* 0x000fe20003f44270 */
[----:B------:R-:W-:Y:S01]  /*12650*/  @P5 STG.E.U16 desc[UR14][R6.64+0xe2], R147 ;  /* 0x0000e29306005986 */ /* 0x000fe2000c10150e */
[C---:B------:R-:W-:Y:S01]  /*12660*/  ISETP.GT.AND P1, PT, R0.reuse, 0x79, P1 ;  /* 0x000000790000780c */ /* 0x040fe20000f24270 */
[----:B-1----:R-:W-:Y:S01]  /*12670*/  IMAD.U32 R9, RZ, RZ, UR18 ;  /* 0x00000012ff097e24 */ /* 0x002fe2000f8e00ff */
[----:B------:R-:W-:Y:S01]  /*12680*/  F2FP.F16.F32.PACK_AB R148, RZ, R148 ;  /* 0x00000094ff94723e */ /* 0x000fe200000000ff */
[----:B------:R-:W-:Y:S01]  /*12690*/  @P3 STG.E.U16 desc[UR14][R4.64+0xf2], R149 ;  /* 0x0000f29504003986 */ /* 0x000fe2000c10150e */
[----:B------:R-:W-:Y:S01]  /*126a0*/  ISETP.GT.AND P3, PT, R0, RZ, P2 ;  /* 0x000000ff0000720c */ /* 0x000fe20001764270 */
[----:B------:R-:W-:Y:S01]  /*126b0*/  FMUL R150, R150, UR13 ;  /* 0x0000000d96967c20 */ /* 0x000fe20008400000 */
[----:B------:R-:W-:Y:S01]  /*126c0*/  FMUL R151, R151, UR13 ;  /* 0x0000000d97977c20 */ /* 0x000fe20008400000 */
[----:B------:R-:W-:Y:S01]  /*126d0*/  UIMAD UR6, UR19, 0x180, URZ ;  /* 0x00000180130678a4 */ /* 0x000fe2000f8e023f */
[----:B------:R-:W-:Y:S01]  /*126e0*/  FMUL R24, R24, UR13 ;  /* 0x0000000d18187c20 */ /* 0x000fe20008400000 */
[----:B------:R-:W-:Y:S01]  /*126f0*/  IMAD.WIDE.U32 R2, R9, 0x180, R2 ;  /* 0x0000018009027825 */ /* 0x000fe200078e0002 */
[----:B------:R1:W-:Y:S01]  /*12700*/  @P6 STG.E.U16 desc[UR14][R4.64+0xf0], R148 ;  /* 0x0000f09404006986 */ /* 0x0003e2000c10150e */
[----:B------:R-:W-:-:S02]  /*12710*/  F2FP.F16.F32.PACK_AB R150, RZ, R150 ;  /* 0x00000096ff96723e */ /* 0x000fc400000000ff */
[----:B------:R-:W-:Y:S01]  /*12720*/  F2FP.F16.F32.PACK_AB R151, RZ, R151 ;  /* 0x00000097ff97723e */ /* 0x000fe200000000ff */
[----:B------:R-:W-:Y:S01]  /*12730*/  VIADD R3, R3, UR6 ;  /* 0x0000000603037c36 */ /* 0x000fe20008000000 */
[----:B------:R-:W-:Y:S02]  /*12740*/  ISETP.GT.AND P5, PT, R0, 0x1, P2 ;  /* 0x000000010000780c */ /* 0x000fe400017a4270 */
[----:B------:R-:W-:Y:S01]  /*12750*/  F2FP.F16.F32.PACK_AB R24, RZ, R24 ;  /* 0x00000018ff18723e */ /* 0x000fe200000000ff */
[----:B------:R-:W-:Y:S01]  /*12760*/  FMUL R25, R25, UR13 ;  /* 0x0000000d19197c20 */ /* 0x000fe20008400000 */
[----:B-1----:R-:W-:Y:S02]  /*12770*/  @P4 IMAD.MOV.U32 R4, RZ, RZ, R6 ;  /* 0x000000ffff044224 */ /* 0x002fe400078e0006 */
[----:B------:R-:W-:Y:S01]  /*12780*/  @P4 IMAD.MOV.U32 R5, RZ, RZ, R7 ;  /* 0x000000ffff054224 */ /* 0x000fe200078e0007 */
[----:B------:R-:W-:-:S04]  /*12790*/  ISETP.GT.AND P0, PT, R14, 0xc8, PT ;  /* 0x000000c80e00780c */ /* 0x000fc80003f04270 */
[----:B------:R1:W-:Y:S01]  /*127a0*/  @P4 STG.E.U16 desc[UR14][R4.64+0xf0], R150 ;  /* 0x0000f09604004986 */ /* 0x0003e2000c10150e */
[----:B------:R-:W-:-:S03]  /*127b0*/  F2FP.F16.F32.PACK_AB R25, RZ, R25 ;  /* 0x00000019ff19723e */ /* 0x000fc600000000ff */
[----:B------:R2:W-:Y:S04]  /*127c0*/  @P1 STG.E.U16 desc[UR14][R6.64+0xf2], R151 ;  /* 0x0000f29706001986 */ /* 0x0005e8000c10150e */
[----:B------:R-:W-:Y:S01]  /*127d0*/  @P3 STG.E.U16 desc[UR14][R2.64], R24 ;  /* 0x0000001802003986 */ /* 0x000fe2000c10150e */
[----:B------:R-:W-:Y:S01]  /*127e0*/  ISETP.GT.AND P3, PT, R0, RZ, P0 ;  /* 0x000000ff0000720c */ /* 0x000fe20000764270 */
[----:B------:R-:W-:Y:S01]  /*127f0*/  FMUL R26, R26, UR13 ;  /* 0x0000000d1a1a7c20 */ /* 0x000fe20008400000 */
[----:B-1----:R-:W-:Y:S01]  /*12800*/  IADD3 R4, P1, R2, UR9, RZ ;  /* 0x0000000902047c10 */ /* 0x002fe2000ff3e0ff */
[----:B------:R-:W-:Y:S01]  /*12810*/  @P5 STG.E.U16 desc[UR14][R2.64+0x2], R25 ;  /* 0x0000021902005986 */ /* 0x000fe2000c10150e */
[C---:B------:R-:W-:Y:S02]  /*12820*/  ISETP.GT.AND P6, PT, R0.reuse, 0x1, P0 ;  /* 0x000000010000780c */ /* 0x040fe400007c4270 */
[----:B------:R-:W-:Y:S01]  /*12830*/  ISETP.GT.AND P5, PT, R0, 0x8, P2 ;  /* 0x000000080000780c */ /* 0x000fe200017a4270 */
[----:B------:R-:W-:Y:S01]  /*12840*/  FMUL R27, R27, UR13 ;  /* 0x0000000d1b1b7c20 */ /* 0x000fe20008400000 */
[----:B------:R-:W-:-:S02]  /*12850*/  F2FP.F16.F32.PACK_AB R26, RZ, R26 ;  /* 0x0000001aff1a723e */ /* 0x000fc400000000ff */
[----:B------:R-:W-:Y:S02]  /*12860*/  IADD3.X R5, R3, UR8, RZ, P1, !PT ;  /* 0x0000000803057c10 */ /* 0x000fe40008ffe4ff */
[----:B------:R-:W-:Y:S01]  /*12870*/  ISETP.GT.AND P4, PT, R0, 0x9, P2 ;  /* 0x000000090000780c */ /* 0x000fe20001784270 */
[----:B------:R-:W-:Y:S01]  /*12880*/  FMUL R28, R28, UR13 ;  /* 0x0000000d1c1c7c20 */ /* 0x000fe20008400000 */
[----:B------:R-:W-:Y:S01]  /*12890*/  FMUL R29, R29, UR13 ;  /* 0x0000000d1d1d7c20 */ /* 0x000fe20008400000 */
[----:B------:R-:W-:Y:S01]  /*128a0*/  @P3 STG.E.U16 desc[UR14][R4.64], R26 ;  /* 0x0000001a04003986 */ /* 0x000fe2000c10150e */
[----:B------:R-:W-:Y:S02]  /*128b0*/  F2FP.F16.F32.PACK_AB R27, RZ, R27 ;  /* 0x0000001bff1b723e */ /* 0x000fe400000000ff */
[----:B------:R-:W-:Y:S02]  /*128c0*/  ISETP.GT.AND P3, PT, R0, 0x8, P0 ;  /* 0x000000080000780c */ /* 0x000fe40000764270 */
[----:B------:R-:W-:Y:S01]  /*128d0*/  F2FP.F16.F32.PACK_AB R28, RZ, R28 ;  /* 0x0000001cff1c723e */ /* 0x000fe200000000ff */
[----:B------:R-:W-:Y:S01]  /*128e0*/  FMUL R30, R30, UR13 ;  /* 0x0000000d1e1e7c20 */ /* 0x000fe20008400000 */
[----:B------:R-:W-:Y:S01]  /*128f0*/  F2FP.F16.F32.PACK_AB R29, RZ, R29 ;  /* 0x0000001dff1d723e */ /* 0x000fe200000000ff */
[----:B------:R-:W-:Y:S01]  /*12900*/  @P6 STG.E.U16 desc[UR14][R4.64+0x2], R27 ;  /* 0x0000021b04006986 */ /* 0x000fe2000c10150e */
[----:B------:R-:W-:-:S03]  /*12910*/  ISETP.GT.AND P6, PT, R0, 0x9, P0 ;  /* 0x000000090000780c */ /* 0x000fc600007c4270 */
[----:B------:R-:W-:Y:S01]  /*12920*/  @P5 STG.E.U16 desc[UR14][R2.64+0x10], R28 ;  /* 0x0000101c02005986 */ /* 0x000fe2000c10150e */
[C---:B------:R-:W-:Y:S01]  /*12930*/  ISETP.GT.AND P5, PT, R0.reuse, 0x10, P2 ;  /* 0x000000100000780c */ /* 0x040fe200017a4270 */
[----:B------:R-:W-:Y:S01]  /*12940*/  FMUL R31, R31, UR13 ;  /* 0x0000000d1f1f7c20 */ /* 0x000fe20008400000 */
[----:B------:R-:W-:Y:S01]  /*12950*/  F2FP.F16.F32.PACK_AB R30, RZ, R30 ;  /* 0x0000001eff1e723e */ /* 0x000fe200000000ff */
[----:B------:R-:W-:Y:S01]  /*12960*/  @P4 STG.E.U16 desc[UR14][R2.64+0x12], R29 ;  /* 0x0000121d02004986 */ /* 0x000fe2000c10150e */
[----:B------:R-:W-:Y:S01]  /*12970*/  ISETP.GT.AND P4, PT, R0, 0x11, P2 ;  /* 0x000000110000780c */ /* 0x000fe20001784270 */
[----:B------:R-:W-:Y:S01]  /*12980*/  FMUL R32, R32, UR13 ;  /* 0x0000000d20207c20 */ /* 0x000fe20008400000 */
[----:B------:R-:W-:Y:S01]  /*12990*/  FMUL R33, R33, UR13 ;  /* 0x0000000d21217c20 */ /* 0x000fe20008400000 */
[----:B------:R-:W-:Y:S01]  /*129a0*/  @P3 STG.E.U16 desc[UR14][R4.64+0x10], R30 ;  /* 0x0000101e04003986 */ /* 0x000fe2000c10150e */
[----:B------:R-:W-:Y:S02]  /*129b0*/  F2FP.F16.F32.PACK_AB R31, RZ, R31 ;  /* 0x0000001fff1f723e */ /* 0x000fe400000000ff */
[----:B------:R-:W-:-:S02]  /*129c0*/  ISETP.GT.AND P3, PT, R0, 0x10, P0 ;  /* 0x000000100000780c */ /* 0x000fc40000764270 */
[----:B------:R-:W-:Y:S01]  /*129d0*/  F2FP.F16.F32.PACK_AB R32, RZ, R32 ;  /* 0x00000020ff20723e */ /* 0x000fe200000000ff */
[----:B------:R-:W-:Y:S01]  /*129e0*/  FMUL R34, R34, UR13 ;  /* 0x0000000d22227c20 */ /* 0x000fe20008400000 */
[----:B------:R-:W-:Y:S01]  /*129f0*/  F2FP.F16.F32.PACK_AB R33, RZ, R33 ;  /* 0x00000021ff21723e */ /* 0x000fe200000000ff */
[----:B------:R-:W-:Y:S01]  /*12a00*/  @P6 STG.E.U16 desc[UR14][R4.64+0x12], R31 ;  /* 0x0000121f04006986 */ /* 0x000fe2000c10150e */
[----:B------:R-:W-:-:S03]  /*12a10*/  ISETP.GT.AND P6, PT, R0, 0x11, P0 ;  /* 0x000000110000780c */ /* 0x000fc600007c4270 */
[----:B------:R-:W-:Y:S01]  /*12a20*/  @P5 STG.E.U16 desc[UR14][R2.64+0x20], R32 ;  /* 0x0000202002005986 */ /* 0x000fe2000c10150e */
[----:B------:R-:W-:-:S03]  /*12a30*/  F2FP.F16.F32.PACK_AB R34, RZ, R34 ;  /* 0x00000022ff22723e */ /* 0x000fc600000000ff */
[----:B------:R-:W-:Y:S01]  /*12a40*/  @P4 STG.E.U16 desc[UR14][R2.64+0x22], R33 ;  /* 0x0000222102004986 */ /* 0x000fe2000c10150e */
[C---:B------:R-:W-:Y:S01]  /*12a50*/  ISETP.GT.AND P4, PT, R0.reuse, 0x18, P2 ;  /* 0x000000180000780c */ /* 0x040fe20001784270 */
[----:B------:R-:W-:Y:S01]  /*12a60*/  FMUL R35, R35, UR13 ;  /* 0x0000000d23237c20 */ /* 0x000fe20008400000 */
[----:B------:R-:W-:Y:S01]  /*12a70*/  ISETP.GT.AND P5, PT, R0, 0x19, P2 ;  /* 0x000000190000780c */ /* 0x000fe200017a4270 */
[----:B------:R-:W-:Y:S01]  /*12a80*/  FMUL R36, R36, UR13 ;  /* 0x0000000d24247c20 */ /* 0x000fe20008400000 */
[----:B------:R-:W-:Y:S01]  /*12a90*/  FMUL R37, R37, UR13 ;  /* 0x0000000d25257c20 */ /* 0x000fe20008400000 */
[----:B------:R-:W-:Y:S01]  /*12aa0*/  @P3 STG.E.U16 desc[UR14][R4.64+0x20], R34 ;  /* 0x0000202204003986 */ /* 0x000fe2000c10150e */
[----:B------:R-:W-:Y:S02]  /*12ab0*/  ISETP.GT.AND P3, PT, R0, 0x18, P0 ;  /* 0x000000180000780c */ /* 0x000fe40000764270 */
[----:B------:R-:W-:Y:S01]  /*12ac0*/  F2FP.F16.F32.PACK_AB R35, RZ, R35 ;  /* 0x00000023ff23723e */ /* 0x000fe200000000ff */
[----:B------:R-:W-:Y:S01]  /*12ad0*/  FMUL R38, R38, UR13 ;  /* 0x0000000d26267c20 */ /* 0x000fe20008400000 */
[----:B------:R-:W-:-:S02]  /*12ae0*/  F2FP.F16.F32.PACK_AB R36, RZ, R36 ;  /* 0x00000024ff24723e */ /* 0x000fc400000000ff */
[----:B------:R-:W-:Y:S01]  /*12af0*/  F2FP.F16.F32.PACK_AB R37, RZ, R37 ;  /* 0x00000025ff25723e */ /* 0x000fe200000000ff */
[----:B------:R-:W-:Y:S01]  /*12b00*/  @P6 STG.E.U16 desc[UR14][R4.64+0x22], R35 ;  /* 0x0000222304006986 */ /* 0x000fe2000c10150e */
[----:B------:R-:W-:-:S03]  /*12b10*/  F2FP.F16.F32.PACK_AB R38, RZ, R38 ;  /* 0x00000026ff26723e */ /* 0x000fc600000000ff */
[----:B------:R-:W-:Y:S01]  /*12b20*/  @P4 STG.E.U16 desc[UR14][R2.64+0x30], R36 ;  /* 0x0000302402004986 */ /* 0x000fe2000c10150e */
[C---:B------:R-:W-:Y:S02]  /*12b30*/  ISETP.GT.AND P4, PT, R0.reuse, 0x19, P0 ;  /* 0x000000190000780c */ /* 0x040fe40000784270 */
[C---:B------:R-:W-:Y:S01]  /*12b40*/  ISETP.GT.AND P6, PT, R0.reuse, 0x20, P2 ;  /* 0x000000200000780c */ /* 0x040fe200017c4270 */
[----:B------:R-:W-:Y:S01]  /*12b50*/  @P5 STG.E.U16 desc[UR14][R2.64+0x32], R37 ;  /* 0x0000322502005986 */ /* 0x000fe2000c10150e */
[----:B------:R-:W-:Y:S01]  /*12b60*/  ISETP.GT.AND P5, PT, R0, 0x21, P2 ;  /* 0x000000210000780c */ /* 0x000fe200017a4270 */
[----:B------:R-:W-:Y:S01]  /*12b70*/  FMUL R39, R39, UR13 ;  /* 0x0000000d27277c20 */ /* 0x000fe20008400000 */
[----:B------:R-:W-:Y:S01]  /*12b80*/  FMUL R40, R40, UR13 ;  /* 0x0000000d28287c20 */ /* 0x000fe20008400000 */
[----:B------:R-:W-:Y:S01]  /*12b90*/  FMUL R41, R41, UR13 ;  /* 0x0000000d29297c20 */ /* 0x000fe20008400000 */
[----:B------:R-:W-:Y:S01]  /*12ba0*/  @P3 STG.E.U16 desc[UR14][R4.64+0x30], R38 ;  /* 0x0000302604003986 */ /* 0x000fe2000c10150e */
[----:B------:R-:W-:Y:S01]  /*12bb0*/  ISETP.GT.AND P3, PT, R0, 0x20, P0 ;  /* 0x000000200000780c */ /* 0x000fe20000764270 */
[----:B------:R-:W-:Y:S01]  /*12bc0*/  FMUL R42, R42, UR13 ;  /* 0x0000000d2a2a7c20 */ /* 0x000fe20008400000 */
[----:B------:R-:W-:-:S02]  /*12bd0*/  F2FP.F16.F32.PACK_AB R39, RZ, R39 ;  /* 0x00000027ff27723e */ /* 0x000fc400000000ff */
[----:B------:R-:W-:Y:S02]  /*12be0*/  F2FP.F16.F32.PACK_AB R40, RZ, R40 ;  /* 0x00000028ff28723e */ /* 0x000fe400000000ff */
[----:B------:R-:W-:Y:S01]  /*12bf0*/  F2FP.F16.F32.PACK_AB R41, RZ, R41 ;  /* 0x00000029ff29723e */ /* 0x000fe200000000ff */
[----:B------:R-:W-:Y:S01]  /*12c00*/  @P4 STG.E.U16 desc[UR14][R4.64+0x32], R39 ;  /* 0x0000322704004986 */ /* 0x000fe2000c10150e */
[----:B------:R-:W-:Y:S02]  /*12c10*/  F2FP.F16.F32.PACK_AB R42, RZ, R42 ;  /* 0x0000002aff2a723e */ /* 0x000fe400000000ff */
        /* <DEDUP_REMOVED lines=31> */
[----:B------:R-:W-:-:S03]  /*12e10*/  F2FP.F16.F32.PACK_AB R50, RZ, R50 ;  /* 0x00000032ff32723e */ /* 0x000fc600000000ff */
[----:B------:R-:W-:Y:S01]  /*12e20*/  @P6 STG.E.U16 desc[UR14][R2.64+0x60], R48 ;  /* 0x0000603002006986 */ /* 0x000fe2000c10150e */
[----:B--2---:R-:W-:-:S03]  /*12e30*/  IADD3.X R7, R3, UR8, RZ, P1, !PT ;  /* 0x0000000803077c10 */ /* 0x004fc60008ffe4ff */
[----:B------:R-:W-:Y:S01]  /*12e40*/  @P5 STG.E.U16 desc[UR14][R2.64+0x62], R49 ;  /* 0x0000623102005986 */ /* 0x000fe2000c10150e */
[C---:B------:R-:W-:Y:S02]  /*12e50*/  ISETP.GT.AND P5, PT, R0.reuse, 0x31, P0 ;  /* 0x000000310000780c */ /* 0x040fe400007a4270 */
[C---:B------:R-:W-:Y:S01]  /*12e60*/  ISETP.GT.AND P1, PT, R0.reuse, 0x38, P0 ;  /* 0x000000380000780c */ /* 0x040fe20000724270 */
[----:B------:R1:W-:Y:S01]  /*12e70*/  @P3 STG.E.U16 desc[UR14][R4.64+0x60], R50 ;  /* 0x0000603204003986 */ /* 0x0003e2000c10150e */
[C---:B------:R-:W-:Y:S02]  /*12e80*/  ISETP.GT.AND P3, PT, R0.reuse, 0x39, P0 ;  /* 0x000000390000780c */ /* 0x040fe40000764270 */
[C---:B------:R-:W-:Y:S01]  /*12e90*/  ISETP.GT.AND P6, PT, R0.reuse, 0x38, P2 ;  /* 0x000000380000780c */ /* 0x040fe200017c4270 */
[----:B------:R-:W-:Y:S01]  /*12ea0*/  FMUL R51, R51, UR13 ;  /* 0x0000000d33337c20 */ /* 0x000fe20008400000 */
[----:B------:R-:W-:Y:S01]  /*12eb0*/  ISETP.GT.AND P4, PT, R0, 0x39, P2 ;  /* 0x000000390000780c */ /* 0x000fe20001784270 */
[----:B------:R-:W-:Y:S01]  /*12ec0*/  FMUL R52, R52, UR13 ;  /* 0x0000000d34347c20 */ /* 0x000fe20008400000 */
[----:B------:R-:W-:Y:S01]  /*12ed0*/  FMUL R53, R53, UR13 ;  /* 0x0000000d35357c20 */ /* 0x000fe20008400000 */
[----:B------:R-:W-:Y:S01]  /*12ee0*/  FMUL R54, R54, UR13 ;  /* 0x0000000d36367c20 */ /* 0x000fe20008400000 */
[----:B------:R-:W-:Y:S01]  /*12ef0*/  FMUL R55, R55, UR13 ;  /* 0x0000000d37377c20 */ /* 0x000fe20008400000 */
[----:B------:R-:W-:Y:S01]  /*12f00*/  F2FP.F16.F32.PACK_AB R51, RZ, R51 ;  /* 0x00000033ff33723e */ /* 0x000fe200000000ff */
[----:B------:R-:W-:Y:S01]  /*12f10*/  @P5 IMAD.MOV.U32 R6, RZ, RZ, R4 ;  /* 0x000000ffff065224 */ /* 0x000fe200078e0004 */
[----:B------:R-:W-:Y:S01]  /*12f20*/  F2FP.F16.F32.PACK_AB R52, RZ, R52 ;  /* 0x00000034ff34723e */ /* 0x000fe200000000ff */
[--C-:B-1----:R-:W-:Y:S01]  /*12f30*/  @P1 IMAD.MOV.U32 R5, RZ, RZ, R7.reuse ;  /* 0x000000ffff051224 */ /* 0x102fe200078e0007 */
[----:B------:R-:W-:Y:S01]  /*12f40*/  F2FP.F16.F32.PACK_AB R53, RZ, R53 ;  /* 0x00000035ff35723e */ /* 0x000fe200000000ff */
[C---:B------:R-:W-:Y:S01]  /*12f50*/  VIADD R8, R2.reuse, UR9 ;  /* 0x0000000902087c36 */ /* 0x040fe20008000000 */
[----:B------:R-:W-:Y:S01]  /*12f60*/  F2FP.F16.F32.PACK_AB R54, RZ, R54 ;  /* 0x00000036ff36723e */ /* 0x000fe200000000ff */
[----:B------:R-:W-:Y:S01]  /*12f70*/  @P3 IMAD.MOV.U32 R9, RZ, RZ, R7 ;  /* 0x000000ffff093224 */ /* 0x000fe200078e0007 */
[----:B------:R-:W-:Y:S01]  /*12f80*/  IADD3 R4, R2, UR9, RZ ;  /* 0x0000000902047c10 */ /* 0x000fe2000fffe0ff */
[----:B------:R-:W-:Y:S01]  /*12f90*/  @P5 STG.E.U16 desc[UR14][R6.64+0x62], R51 ;  /* 0x0000623306005986 */ /* 0x000fe2000c10150e */
[----:B------:R-:W-:-:S03]  /*12fa0*/  F2FP.F16.F32.PACK_AB R55, RZ, R55 ;  /* 0x00000037ff37723e */ /* 0x000fc600000000ff */
[----:B------:R-:W-:Y:S04]  /*12fb0*/  @P6 STG.E.U16 desc[UR14][R2.64+0x70], R52 ;  /* 0x0000703402006986 */ /* 0x000fe8000c10150e */
[----:B------:R-:W-:Y:S04]  /*12fc0*/  @P4 STG.E.U16 desc[UR14][R2.64+0x72], R53 ;  /* 0x0000723502004986 */ /* 0x000fe8000c10150e */
[----:B------:R1:W-:Y:S01]  /*12fd0*/  @P1 STG.E.U16 desc[UR14][R4.64+0x70], R54 ;  /* 0x0000703604001986 */ /* 0x0003e2000c10150e */
[----:B------:R-:W-:-:S03]  /*12fe0*/  ISETP.GT.AND P1, PT, R0, 0x40, P0 ;  /* 0x000000400000780c */ /* 0x000fc60000724270 */
[----:B------:R2:W-:Y:S01]  /*12ff0*/  @P3 STG.E.U16 desc[UR14][R8.64+0x72], R55 ;  /* 0x0000723708003986 */ /* 0x0005e2000c10150e */
[C---:B------:R-:W-:Y:S02]  /*13000*/  ISETP.GT.AND P3, PT, R0.reuse, 0x41, P0 ;  /* 0x000000410000780c */ /* 0x040fe40000764270 */
[C---:B------:R-:W-:Y:S02]  /*13010*/  ISETP.GT.AND P4, PT, R0.reuse, 0x40, P2 ;  /* 0x000000400000780c */ /* 0x040fe40001784270 */
[----:B------:R-:W-:Y:S01]  /*13020*/  ISETP.GT.AND P5, PT, R0, 0x41, P2 ;  /* 0x000000410000780c */ /* 0x000fe200017a4270 */
[----:B------:R-:W-:Y:S01]  /*13030*/  FMUL R56, R56, UR13 ;  /* 0x0000000d38387c20 */ /* 0x000fe20008400000 */
[----:B------:R-:W-:Y:S01]  /*13040*/  FMUL R57, R57, UR13 ;  /* 0x0000000d39397c20 */ /* 0x000fe20008400000 */
[----:B------:R-:W-:Y:S01]  /*13050*/  FMUL R58, R58, UR13 ;  /* 0x0000000d3a3a7c20 */ /* 0x000fe20008400000 */
[----:B------:R-:W-:Y:S02]  /*13060*/  FMUL R59, R59, UR13 ;  /* 0x0000000d3b3b7c20 */ /* 0x000fe40008400000 */
[----:B------:R-:W-:Y:S01]  /*13070*/  F2FP.F16.F32.PACK_AB R56, RZ, R56 ;  /* 0x00000038ff38723e */ /* 0x000fe200000000ff */
[--C-:B-1----:R-:W-:Y:S01]  /*13080*/  @P1 IMAD.MOV.U32 R5, RZ, RZ, R7.reuse ;  /* 0x000000ffff051224 */ /* 0x102fe200078e0007 */
[----:B------:R-:W-:Y:S01]  /*13090*/  F2FP.F16.F32.PACK_AB R57, RZ, R57 ;  /* 0x00000039ff39723e */ /* 0x000fe200000000ff */
[----:B--2---:R-:W-:Y:S01]  /*130a0*/  @P3 IMAD.MOV.U32 R9, RZ, RZ, R7 ;  /* 0x000000ffff093224 */ /* 0x004fe200078e0007 */
[----:B------:R-:W-:-:S02]  /*130b0*/  F2FP.F16.F32.PACK_AB R58, RZ, R58 ;  /* 0x0000003aff3a723e */ /* 0x000fc400000000ff */
[----:B------:R-:W-:Y:S01]  /*130c0*/  F2FP.F16.F32.PACK_AB R59, RZ, R59 ;  /* 0x0000003bff3b723e */ /* 0x000fe200000000ff */
        /* <DEDUP_REMOVED lines=18> */
[----:B------:R-:W-:Y:S01]  /*131f0*/  @P4 STG.E.U16 desc[UR14][R2.64+0x90], R60 ;  /* 0x0000903c02004986 */ /* 0x000fe2000c10150e */
[----:B------:R-:W-:-:S03]  /*13200*/  ISETP.GT.AND P4, PT, R0, 0x50, P2 ;  /* 0x000000500000780c */ /* 0x000fc60001784270 */
[----:B------:R-:W-:Y:S01]  /*13210*/  @P5 STG.E.U16 desc[UR14][R2.64+0x92], R61 ;  /* 0x0000923d02005986 */ /* 0x000fe2000c10150e */
[----:B------:R-:W-:-:S03]  /*13220*/  FMUL R64, R64, UR13 ;  /* 0x0000000d40407c20 */ /* 0x000fc60008400000 */
[----:B------:R-:W-:Y:S01]  /*13230*/  @P1 STG.E.U16 desc[UR14][R4.64+0x90], R62 ;  /* 0x0000903e04001986 */ /* 0x000fe2000c10150e */
[----:B------:R-:W-:-:S03]  /*13240*/  ISETP.GT.AND P1, PT, R0, 0x50, P0 ;  /* 0x000000500000780c */ /* 0x000fc60000724270 */
[----:B------:R1:W-:Y:S01]  /*13250*/  @P3 STG.E.U16 desc[UR14][R8.64+0x92], R63 ;  /* 0x0000923f08003986 */ /* 0x0003e2000c10150e */
        /* <DEDUP_REMOVED lines=9> */
[----:B------:R-:W-:Y:S01]  /*132f0*/  F2FP.F16.F32.PACK_AB R66, RZ, R66 ;  /* 0x00000042ff42723e */ /* 0x000fe200000000ff */
[----:B-1----:R-:W-:Y:S01]  /*13300*/  @P3 IMAD.MOV.U32 R9, RZ, RZ, R7 ;  /* 0x000000ffff093224 */ /* 0x002fe200078e0007 */
[----:B------:R-:W-:Y:S01]  /*13310*/  @P1 MOV R5, R7 ;  /* 0x0000000700051202 */ /* 0x000fe20000000f00 */
[----:B------:R-:W-:Y:S01]  /*13320*/  FMUL R68, R68, UR13 ;  /* 0x0000000d44447c20 */ /* 0x000fe20008400000 */
[----:B------:R-:W-:Y:S01]  /*13330*/  F2FP.F16.F32.PACK_AB R67, RZ, R67 ;  /* 0x00000043ff43723e */ /* 0x000fe200000000ff */
[----:B------:R-:W-:Y:S04]  /*13340*/  @P5 STG.E.U16 desc[UR14][R2.64+0xa2], R65 ;  /* 0x0000a24102005986 */ /* 0x000fe8000c10150e */
[----:B------:R1:W-:Y:S01]  /*13350*/  @P1 STG.E.U16 desc[UR14][R4.64+0xa0], R66 ;  /* 0x0000a04204001986 */ /* 0x0003e2000c10150e */
[----:B------:R-:W-:-:S02]  /*13360*/  ISETP.GT.AND P1, PT, R0, 0x58, P0 ;  /* 0x000000580000780c */ /* 0x000fc40000724270 */
[----:B------:R-:W-:Y:S01]  /*13370*/  F2FP.F16.F32.PACK_AB R68, RZ, R68 ;  /* 0x00000044ff44723e */ /* 0x000fe200000000ff */
[----:B------:R2:W-:Y:S01]  /*13380*/  @P3 STG.E.U16 desc[UR14][R8.64+0xa2], R67 ;  /* 0x0000a24308003986 */ /* 0x0005e2000c10150e */
[C---:B------:R-:W-:Y:S02]  /*13390*/  ISETP.GT.AND P3, PT, R0.reuse, 0x59, P0 ;  /* 0x000000590000780c */ /* 0x040fe40000764270 */
[C---:B------:R-:W-:Y:S01]  /*133a0*/  ISETP.GT.AND P5, PT, R0.reuse, 0x59, P2 ;  /* 0x000000590000780c */ /* 0x040fe200017a4270 */
[----:B------:R-:W-:Y:S01]  /*133b0*/  FMUL R69, R69, UR13 ;  /* 0x0000000d45457c20 */ /* 0x000fe20008400000 */
[----:B------:R-:W-:Y:S01]  /*133c0*/  @P4 STG.E.U16 desc[UR14][R2.64+0xb0], R68 ;  /* 0x0000b04402004986 */ /* 0x000fe2000c10150e */
[----:B------:R-:W-:Y:S01]  /*133d0*/  ISETP.GT.AND P4, PT, R0, 0x60, P2 ;  /* 0x000000600000780c */ /* 0x000fe20001784270 */
[----:B------:R-:W-:Y:S01]  /*133e0*/  FMUL R70, R70, UR13 ;  /* 0x0000000d46467c20 */ /* 0x000fe20008400000 */
[----:B------:R-:W-:Y:S01]  /*133f0*/  FMUL R71, R71, UR13 ;  /* 0x0000000d47477c20 */ /* 0x000fe20008400000 */
[----:B------:R-:W-:Y:S01]  /*13400*/  FMUL R72, R72, UR13 ;  /* 0x0000000d48487c20 */ /* 0x000fe20008400000 */
[----:B------:R-:W-:Y:S01]  /*13410*/  F2FP.F16.F32.PACK_AB R69, RZ, R69 ;  /* 0x00000045ff45723e */ /* 0x000fe200000000ff */
[----:B-1----:R-:W-:Y:S01]  /*13420*/  @P1 IMAD.MOV.U32 R5, RZ, RZ, R7 ;  /* 0x000000ffff051224 */ /* 0x002fe200078e0007 */
[----:B------:R-:W-:-:S02]  /*13430*/  F2FP.F16.F32.PACK_AB R70, RZ, R70 ;  /* 0x00000046ff46723e */ /* 0x000fc400000000ff */
[----:B------:R-:W-:Y:S01]  /*13440*/  F2FP.F16.F32.PACK_AB R71, RZ, R71 ;  /* 0x00000047ff47723e */ /* 0x000fe200000000ff */
[----:B--2---:R-:W-:Y:S01]  /*13450*/  @P3 IMAD.MOV.U32 R9, RZ, RZ, R7 ;  /* 0x000000ffff093224 */ /* 0x004fe200078e0007 */
[----:B------:R-:W-:Y:S01]  /*13460*/  F2FP.F16.F32.PACK_AB R72, RZ, R72 ;  /* 0x00000048ff48723e */ /* 0x000fe200000000ff */
[----:B------:R-:W-:Y:S01]  /*13470*/  @P5 STG.E.U16 desc[UR14][R2.64+0xb2], R69 ;  /* 0x0000b24502005986 */ /* 0x000fe2000c10150e */
[C---:B------:R-:W-:Y:S01]  /*13480*/  ISETP.GT.AND P5, PT, R0.reuse, 0x61, P2 ;  /* 0x000000610000780c */ /* 0x040fe200017a4270 */
[----:B------:R-:W-:Y:S02]  /*13490*/  FMUL R73, R73, UR13 ;  /* 0x0000000d49497c20 */ /* 0x000fe40008400000 */
[----:B------:R1:W-:Y:S04]  /*134a0*/  @P1 STG.E.U16 desc[UR14][R4.64+0xb0], R70 ;  /* 0x0000b04604001986 */ /* 0x0003e8000c10150e */
[----:B------:R2:W-:Y:S01]  /*134b0*/  @P3 STG.E.U16 desc[UR14][R8.64+0xb2], R71 ;  /* 0x0000b24708003986 */ /* 0x0005e2000c10150e */
[----:B------:R-:W-:-:S03]  /*134c0*/  ISETP.GT.AND P3, PT, R0, 0x60, P0 ;  /* 0x000000600000780c */ /* 0x000fc60000764270 */
[----:B------:R-:W-:Y:S01]  /*134d0*/  @P4 STG.E.U16 desc[UR14][R2.64+0xc0], R72 ;  /* 0x0000c04802004986 */ /* 0x000fe2000c10150e */
[----:B------:R-:W-:Y:S02]  /*134e0*/  ISETP.GT.AND P4, PT, R0, 0x61, P0 ;  /* 0x000000610000780c */ /* 0x000fe40000784270 */
[----:B------:R-:W-:Y:S01]  /*134f0*/  F2FP.F16.F32.PACK_AB R73, RZ, R73 ;  /* 0x00000049ff49723e */ /* 0x000fe200000000ff */
[----:B------:R-:W-:Y:S01]  /*13500*/  FMUL R74, R74, UR13 ;  /* 0x0000000d4a4a7c20 */ /* 0x000fe20008400000 */
[----:B------:R-:W-:Y:S01]  /*13510*/  FMUL R75, R75, UR13 ;  /* 0x0000000d4b4b7c20 */ /* 0x000fe20008400000 */
[C---:B------:R-:W-:Y:S02]  /*13520*/  ISETP.GT.AND P1, PT, R0.reuse, 0x69, P2 ;  /* 0x000000690000780c */ /* 0x040fe40001724270 */
[----:B------:R-:W-:Y:S01]  /*13530*/  @P5 STG.E.U16 desc[UR14][R2.64+0xc2], R73 ;  /* 0x0000c24902005986 */ /* 0x000fe2000c10150e */
[----:B------:R-:W-:Y:S01]  /*13540*/  ISETP.GT.AND P5, PT, R0, 0x68, P2 ;  /* 0x000000680000780c */ /* 0x000fe200017a4270 */
[--C-:B-1----:R-:W-:Y:S01]  /*13550*/  @P3 IMAD.MOV.U32 R5, RZ, RZ, R7.reuse ;  /* 0x000000ffff053224 */ /* 0x102fe200078e0007 */
[----:B------:R-:W-:Y:S01]  /*13560*/  F2FP.F16.F32.PACK_AB R74, RZ, R74 ;  /* 0x0000004aff4a723e */ /* 0x000fe200000000ff */
[----:B------:R-:W-:Y:S01]  /*13570*/  FMUL R76, R76, UR13 ;  /* 0x0000000d4c4c7c20 */ /* 0x000fe20008400000 */
[----:B------:R-:W-:Y:S01]  /*13580*/  F2FP.F16.F32.PACK_AB R75, RZ, R75 ;  /* 0x0000004bff4b723e */ /* 0x000fe200000000ff */
[----:B--2---:R-:W-:-:S02]  /*13590*/  @P4 IMAD.MOV.U32 R9, RZ, RZ, R7 ;  /* 0x000000ffff094224 */ /* 0x004fc400078e0007 */
[----:B------:R-:W-:Y:S01]  /*135a0*/  FMUL R77, R77, UR13 ;  /* 0x0000000d4d4d7c20 */ /* 0x000fe20008400000 */
[----:B------:R1:W-:Y:S01]  /*135b0*/  @P3 STG.E.U16 desc[UR14][R4.64+0xc0], R74 ;  /* 0x0000c04a04003986 */ /* 0x0003e2000c10150e */
[----:B------:R-:W-:Y:S02]  /*135c0*/  F2FP.F16.F32.PACK_AB R76, RZ, R76 ;  /* 0x0000004cff4c723e */ /* 0x000fe400000000ff */
[C---:B------:R-:W-:Y:S01]  /*135d0*/  ISETP.GT.AND P3, PT, R0.reuse, 0x68, P0 ;  /* 0x000000680000780c */ /* 0x040fe20000764270 */
[----:B------:R2:W-:Y:S01]  /*135e0*/  @P4 STG.E.U16 desc[UR14][R8.64+0xc2], R75 ;  /* 0x0000c24b08004986 */ /* 0x0005e2000c10150e */
[----:B------:R-:W-:Y:S02]  /*135f0*/  F2FP.F16.F32.PACK_AB R77, RZ, R77 ;  /* 0x0000004dff4d723e */ /* 0x000fe400000000ff */
[----:B------:R-:W-:Y:S01]  /*13600*/  ISETP.GT.AND P4, PT, R0, 0x69, P0 ;  /* 0x000000690000780c */ /* 0x000fe20000784270 */
[----:B------:R-:W-:Y:S01]  /*13610*/  @P5 STG.E.U16 desc[UR14][R2.64+0xd0], R76 ;  /* 0x0000d04c02005986 */ /* 0x000fe2000c10150e */
[----:B------:R-:W-:-:S03]  /*13620*/  FMUL R78, R78, UR13 ;  /* 0x0000000d4e4e7c20 */ /* 0x000fc60008400000 */
[----:B------:R-:W-:Y:S01]  /*13630*/  @P1 STG.E.U16 desc[UR14][R2.64+0xd2], R77 ;  /* 0x0000d24d02001986 */ /* 0x000fe2000c10150e */
[----:B------:R-:W-:Y:S01]  /*13640*/  ISETP.GT.AND P1, PT, R0, 0x70, P2 ;  /* 0x000000700000780c */ /* 0x000fe20001724270 */
[----:B------:R-:W-:Y:S01]  /*13650*/  FMUL R79, R79, UR13 ;  /* 0x0000000d4f4f7c20 */ /* 0x000fe20008400000 */
[----:B------:R-:W-:Y:S01]  /*13660*/  FMUL R80, R80, UR13 ;  /* 0x0000000d50507c20 */ /* 0x000fe20008400000 */
[----:B------:R-:W-:Y:S01]  /*13670*/  F2FP.F16.F32.PACK_AB R78, RZ, R78 ;  /* 0x0000004eff4e723e */ /* 0x000fe200000000ff */
[--C-:B-1----:R-:W-:Y:S02]  /*13680*/  @P3 IMAD.MOV.U32 R5, RZ, RZ, R7.reuse ;  /* 0x000000ffff053224 */ /* 0x102fe400078e0007 */
[----:B------:R-:W-:Y:S01]  /*13690*/  F2FP.F16.F32.PACK_AB R79, RZ, R79 ;  /* 0x0000004fff4f723e */ /* 0x000fe200000000ff */
[----:B--2---:R-:W-:Y:S01]  /*136a0*/  @P4 IMAD.MOV.U32 R9, RZ, RZ, R7 ;  /* 0x000000ffff094224 */ /* 0x004fe200078e0007 */
[----:B------:R-:W-:Y:S01]  /*136b0*/  F2FP.F16.F32.PACK_AB R80, RZ, R80 ;  /* 0x00000050ff50723e */ /* 0x000fe200000000ff */
[----:B------:R1:W-:Y:S01]  /*136c0*/  @P3 STG.E.U16 desc[UR14][R4.64+0xd0], R78 ;  /* 0x0000d04e04003986 */ /* 0x0003e2000c10150e */
[----:B------:R-:W-:-:S02]  /*136d0*/  ISETP.GT.AND P6, PT, R0, 0x70, P0 ;  /* 0x000000700000780c */ /* 0x000fc400007c4270 */
[C---:B------:R-:W-:Y:S01]  /*136e0*/  ISETP.GT.AND P5, PT, R0.reuse, 0x71, P0 ;  /* 0x000000710000780c */ /* 0x040fe200007a4270 */
        /* <DEDUP_REMOVED lines=9> */
[----:B------:R-:W-:Y:S01]  /*13780*/  FMUL R84, R84, UR13 ;  /* 0x0000000d54547c20 */ /* 0x000fe20008400000 */
[----:B------:R-:W-:Y:S01]  /*13790*/  ISETP.GT.AND P0, PT, R0, 0x79, P0 ;  /* 0x000000790000780c */ /* 0x000fe20000704270 */
[----:B------:R-:W-:Y:S01]  /*137a0*/  FMUL R85, R85, UR13 ;  /* 0x0000000d55557c20 */ /* 0x000fe20008400000 */
[----:B------:R-:W-:Y:S01]  /*137b0*/  FMUL R86, R86, UR13 ;  /* 0x0000000d56567c20 */ /* 0x000fe20008400000 */
[----:B------:R-:W-:Y:S01]  /*137c0*/  F2FP.F16.F32.PACK_AB R81, RZ, R81 ;  /* 0x00000051ff51723e */ /* 0x000fe200000000ff */
[--C-:B-1----:R-:W-:Y:S01]  /*137d0*/  @P6 IMAD.MOV.U32 R5, RZ, RZ, R7.reuse ;  /* 0x000000ffff056224 */ /* 0x102fe200078e0007 */
[----:B------:R-:W-:Y:S01]  /*137e0*/  F2FP.F16.F32.PACK_AB R82, RZ, R82 ;  /* 0x00000052ff52723e */ /* 0x000fe200000000ff */
[----:B--2---:R-:W-:Y:S01]  /*137f0*/  @P5 IMAD.MOV.U32 R9, RZ, RZ, R7 ;  /* 0x000000ffff095224 */ /* 0x004fe200078e0007 */
[----:B------:R-:W-:Y:S01]  /*13800*/  F2FP.F16.F32.PACK_AB R83, RZ, R83 ;  /* 0x00000053ff53723e */ /* 0x000fe200000000ff */
[--C-:B------:R-:W-:Y:S01]  /*13810*/  @P3 IMAD.MOV.U32 R10, RZ, RZ, R2.reuse ;  /* 0x000000ffff0a3224 */ /* 0x100fe200078e0002 */
[----:B------:R-:W-:Y:S01]  /*13820*/  F2FP.F16.F32.PACK_AB R84, RZ, R84 ;  /* 0x00000054ff54723e */ /* 0x000fe200000000ff */
[--C-:B------:R-:W-:Y:S01]  /*13830*/  @P3 IMAD.MOV.U32 R11, RZ, RZ, R3.reuse ;  /* 0x000000ffff0b3224 */ /* 0x100fe200078e0003 */
[----:B------:R-:W-:Y:S01]  /*13840*/  F2FP.F16.F32.PACK_AB R85, RZ, R85 ;  /* 0x00000055ff55723e */ /* 0x000fe200000000ff */
[----:B------:R-:W-:Y:S01]  /*13850*/  @P2 IMAD.MOV.U32 R12, RZ, RZ, R2 ;  /* 0x000000ffff0c2224 */ /* 0x000fe200078e0002 */
[----:B------:R-:W-:Y:S01]  /*13860*/  IADD3 R14, R2, UR9, RZ ;  /* 0x00000009020e7c10 */ /* 0x000fe2000fffe0ff */
[----:B------:R-:W-:Y:S01]  /*13870*/  @P2 IMAD.MOV.U32 R13, RZ, RZ, R3 ;  /* 0x000000ffff0d2224 */ /* 0x000fe200078e0003 */
[----:B------:R3:W-:Y:S01]  /*13880*/  @P1 STG.E.U16 desc[UR14][R2.64+0xe2], R81 ;  /* 0x0000e25102001986 */ /* 0x0007e2000c10150e */
[----:B------:R-:W-:-:S02]  /*13890*/  F2FP.F16.F32.PACK_AB R86, RZ, R86 ;  /* 0x00000056ff56723e */ /* 0x000fc400000000ff */
[----:B------:R-:W-:Y:S01]  /*138a0*/  @P4 MOV R15, R7 ;  /* 0x00000007000f4202 */ /* 0x000fe20000000f00 */
[----:B------:R3:W-:Y:S01]  /*138b0*/  @P6 STG.E.U16 desc[UR14][R4.64+0xe0], R82 ;  /* 0x0000e05204006986 */ /* 0x0007e2000c10150e */
[----:B------:R-:W-:-:S03]  /*138c0*/  VIADD R16, R2, UR9 ;  /* 0x0000000902107c36 */ /* 0x000fc60008000000 */
[----:B------:R3:W-:Y:S04]  /*138d0*/  @P5 STG.E.U16 desc[UR14][R8.64+0xe2], R83 ;  /* 0x0000e25308005986 */ /* 0x0007e8000c10150e */
[----:B------:R3:W-:Y:S04]  /*138e0*/  @P3 STG.E.U16 desc[UR14][R10.64+0xf0], R84 ;  /* 0x0000f0540a003986 */ /* 0x0007e8000c10150e */
[----:B------:R3:W-:Y:S01]  /*138f0*/  @P2 STG.E.U16 desc[UR14][R12.64+0xf2], R85 ;  /* 0x0000f2550c002986 */ /* 0x0007e2000c10150e */
[----:B------:R-:W-:-:S03]  /*13900*/  FMUL R87, R87, UR13 ;  /* 0x0000000d57577c20 */ /* 0x000fc60008400000 */
[----:B------:R3:W-:Y:S01]  /*13910*/  @P4 STG.E.U16 desc[UR14][R14.64+0xf0], R86 ;  /* 0x0000f0560e004986 */ /* 0x0007e2000c10150e */
[----:B------:R-:W-:Y:S05]  /*13920*/  @!P0 EXIT ;  /* 0x000000000000894d */ /* 0x000fea0003800000 */
[----:B------:R-:W-:Y:S01]  /*13930*/  F2FP.F16.F32.PACK_AB R87, RZ, R87 ;  /* 0x00000057ff57723e */ /* 0x000fe200000000ff */
[----:B------:R-:W-:-:S05]  /*13940*/  IMAD.MOV.U32 R17, RZ, RZ, R7 ;  /* 0x000000ffff117224 */ /* 0x000fca00078e0007 */
[----:B------:R-:W-:Y:S01]  /*13950*/  STG.E.U16 desc[UR14][R16.64+0xf2], R87 ;  /* 0x0000f25710007986 */ /* 0x000fe2000c10150e */
[----:B------:R-:W-:Y:S05]  /*13960*/  EXIT ;  /* 0x000000000000794d */ /* 0x000fea0003800000 */
.L_x_10:
[----:B------:R-:W-:-:S13]  /*13970*/  ISETP.NE.AND P0, PT, RZ, UR7, PT ;  /* 0x00000007ff007c0c */ /* 0x000fda000bf05270 */
[----:B------:R-:W-:Y:S05]  /*13980*/  @P0 EXIT ;  /* 0x000000000000094d */ /* 0x000fea0003800000 */
[----:B------:R-:W-:-:S13]  /*13990*/  ELECT P0, URZ, PT ;  /* 0x00000000003f782f */ /* 0x000fda0003800000 */
[----:B------:R-:W-:Y:S05]  /*139a0*/  @!P0 BRA `(.L_x_525) ;  /* 0x0000000400bc8947 */ /* 0x000fea0003800000 */
[----:B------:R-:W-:-:S06]  /*139b0*/  UISETP.GE.AND UP0, UPT, UR5, 0x1, UPT ;  /* 0x000000010500788c */ /* 0x000fcc000bf06270 */
[----:B------:R-:W-:-:S13]  /*139c0*/  PLOP3.LUT P0, PT, PT, PT, UP0, 0x80, 0x0 ;  /* 0x000000000000781c */ /* 0x000fda0003f0f008 */
[----:B------:R-:W-:Y:S05]  /*139d0*/  @!P0 BRA `(.L_x_525) ;  /* 0x0000000400b08947 */ /* 0x000fea0003800000 */
[----:B------:R-:W0:Y:S01]  /*139e0*/  S2R R0, SR_CTAID.X ;  /* 0x0000000000007919 */ /* 0x000e220000002500 */
[----:B------:R-:W-:Y:S01]  /*139f0*/  UIMAD UR7, UR26, UR27, URZ ;  /* 0x0000001b1a0772a4 */ /* 0x000fe2000f8e023f */
[----:B------:R-:W-:Y:S01]  /*13a00*/  LOP3.LUT P0, RZ, R7, 0x1f, RZ, 0xc0, !PT ;  /* 0x0000001f07ff7812 */ /* 0x000fe2000780c0ff */
[----:B------:R-:W-:Y:S01]  /*13a10*/  ULDC UR8, c[0x0][0x384] ;  /* 0x0000e10000087ab9 */ /* 0x000fe20000000800 */
[----:B------:R-:W1:Y:S01]  /*13a20*/  S2R R8, SR_CTAID.Y ;  /* 0x0000000000087919 */ /* 0x000e620000002600 */
[----:B------:R-:W-:Y:S01]  /*13a30*/  UIMAD UR7, UR4, UR7, 0x1 ;  /* 0x00000001040774a4 */ /* 0x000fe2000f8e0207 */
[----:B------:R-:W-:Y:S01]  /*13a40*/  IMAD.U32 R9, RZ, RZ, UR6 ;  /* 0x00000006ff097e24 */ /* 0x000fe2000f8e00ff */
[----:B------:R-:W-:Y:S01]  /*13a50*/  ULDC UR9, c[0x0][0x388] ;  /* 0x0000e20000097ab9 */ /* 0x000fe20000000800 */
[C---:B------:R-:W-:Y:S01]  /*13a60*/  ISETP.NE.AND P1, PT, R5.reuse, RZ, PT ;  /* 0x000000ff0500720c */ /* 0x040fe20003f25270 */
[----:B------:R-:W-:Y:S01]  /*13a70*/  IMAD.MOV.U32 R3, RZ, RZ, RZ ;  /* 0x000000ffff037224 */ /* 0x000fe200078e00ff */
[----:B------:R-:W-:Y:S01]  /*13a80*/  ISETP.NE.OR P0, PT, R5, RZ, !P0 ;  /* 0x000000ff0500720c */ /* 0x000fe20004705670 */
[----:B------:R-:W-:Y:S01]  /*13a90*/  IMAD.MOV.U32 R4, RZ, RZ, 0x1 ;  /* 0x00000001ff047424 */ /* 0x000fe200078e00ff */
[----:B------:R-:W-:Y:S01]  /*13aa0*/  CS2R R6, SRZ ;  /* 0x0000000000067805 */ /* 0x000fe2000001ff00 */
[----:B------:R-:W-:Y:S01]  /*13ab0*/  IMAD.MOV.U32 R5, RZ, RZ, RZ ;  /* 0x000000ffff057224 */ /* 0x000fe200078e00ff */
[----:B------:R-:W-:Y:S01]  /*13ac0*/  MOV R19, UR7 ;  /* 0x0000000700137c02 */ /* 0x000fe20008000f00 */
[----:B0-----:R-:W-:Y:S01]  /*13ad0*/  IMAD.SHL.U32 R11, R0, 0x100, RZ ;  /* 0x00000100000b7824 */ /* 0x001fe200078e00ff */
[----:B------:R-:W-:-:S03]  /*13ae0*/  LOP3.LUT R0, R9, 0x2, RZ, 0xfc, !PT ;  /* 0x0000000209007812 */ /* 0x000fc600078efcff */
[----:B------:R-:W-:-:S04]  /*13af0*/  IMAD.HI.U32 R2, R11, UR8, RZ ;  /* 0x000000080b027c27 */ /* 0x000fc8000f8e00ff */
[----:B-1----:R-:W-:Y:S01]  /*13b00*/  IMAD.SHL.U32 R16, R8, 0x80, RZ ;  /* 0x0000008008107824 */ /* 0x002fe200078e00ff */
[----:B------:R-:W-:-:S07]  /*13b10*/  SHF.R.U32.HI R2, RZ, UR9, R2 ;  /* 0x00000009ff027c19 */ /* 0x000fce0008011602 */
.L_x_529:
[----:B------:R-:W0:Y:S01]  /*13b20*/  S2R R9, SR_CgaCtaId ;  /* 0x0000000000097919 */ /* 0x000e220000008800 */
[----:B------:R-:W-:-:S04]  /*13b30*/  MOV R8, 0x400 ;  /* 0x0000040000087802 */ /* 0x000fc80000000f00 */
[----:B0-----:R-:W-:Y:S02]  /*13b40*/  LEA R18, R9, R8, 0x18 ;  /* 0x0000000809127211 */ /* 0x001fe400078ec0ff */
[----:B------:R-:W-:-:S03]  /*13b50*/  SHF.L.U32 R8, R4, 0x1f, RZ ;  /* 0x0000001f04087819 */ /* 0x000fc600000006ff */
[----:B------:R-:W-:-:S07]  /*13b60*/  IMAD R9, R3, 0x8, R18 ;  /* 0x0000000803097824 */ /* 0x000fce00078e0212 */
.L_x_526:
[----:B0-----:R0:W1:Y:S02]  /*13b70*/  SYNCS.PHASECHK.TRANS64.TRYWAIT P2, [R9+URZ+0x36048], R8 ;  /* 0x03604808090075a7 */ /* 0x001064000804017f */
[----:B-1----:R-:W-:Y:S05]  /*13b80*/  @!P2 NANOSLEEP.SYNCS 0x989680 ;  /* 0x009896800000a95d */ /* 0x002fea0003900000 */
[----:B------:R-:W1:Y:S02]  /*13b90*/  @!P2 SYNCS.PHASECHK.TRANS64 P2, [R9+URZ+0x36048], R8 ;  /* 0x036048080900a5a7 */ /* 0x000e64000804007f */
[----:B-1----:R-:W-:Y:S05]  /*13ba0*/  @!P2 BRA `(.L_x_526) ;  /* 0xfffffffc00f0a947 */ /* 0x002fea000383ffff */
[----:B0-----:R-:W0:Y:S02]  /*13bb0*/  @!P1 LDC R8, c[0x0][0x500] ;  /* 0x00014000ff089b82 */ /* 0x001e240000000800 */
[----:B0-----:R0:W-:Y:S02]  /*13bc0*/  @!P1 SYNCS.ARRIVE.TRANS64 RZ, [R9+URZ+0x36000], R8 ;  /* 0x0360000809ff99a7 */ /* 0x0011e4000800003f */
[----:B0-----:R-:W-:-:S04]  /*13bd0*/  PRMT R8, R0, 0x9910, RZ ;  /* 0x0000991000087816 */ /* 0x001fc800000000ff */
[----:B------:R-:W-:-:S13]  /*13be0*/  ISETP.NE.AND P2, PT, R8, 0x2, PT ;  /* 0x000000020800780c */ /* 0x000fda0003f45270 */
[----:B------:R-:W-:Y:S05]  /*13bf0*/  @P2 BRA `(.L_x_527) ;  /* 0x0000000000042947 */ /* 0x000fea0003800000 */
[----:B------:R-:W-:Y:S01]  /*13c00*/  BPT.TRAP 0x1 ;  /* 0x000000040000795c */ /* 0x000fe20000300000 */
.L_x_527:
[----:B------:R-:W-:Y:S05]  /*13c10*/  @P0 BRA `(.L_x_528) ;  /* 0x0000000000040947 */ /* 0x000fea0003800000 */
[----:B------:R-:W-:Y:S01]  /*13c20*/  BPT.TRAP 0x1 ;  /* 0x000000040000795c */ /* 0x000fe20000300000 */
.L_x_528:
[----:B------:R-:W0:Y:S01]  /*13c30*/  LDC R10, c[0x0][0x380] ;  /* 0x0000e000ff0a7b82 */ /* 0x000e220000000800 */
[----:B------:R-:W-:Y:S01]  /*13c40*/  R2UR UR7, R2 ;  /* 0x00000000020772ca */ /* 0x000fe200000e0000 */
[----:B------:R-:W-:Y:S01]  /*13c50*/  ULDC UR20, c[0x0][0x38c] ;  /* 0x0000e30000147ab9 */ /* 0x000fe20000000800 */
[----:B------:R-:W-:Y:S01]  /*13c60*/  R2UR UR17, R9 ;  /* 0x00000000091172ca */ /* 0x000fe200000e0000 */
[----:B------:R-:W-:Y:S01]  /*13c70*/  UISETP.NE.AND UP0, UPT, UR20, 0x1, UPT ;  /* 0x000000011400788c */ /* 0x000fe2000bf05270 */
[C---:B------:R-:W-:Y:S01]  /*13c80*/  VIADD R9, R7.reuse, 0x1 ;  /* 0x0000000107097836 */ /* 0x040fe20000000000 */
[----:B------:R-:W-:Y:S01]  /*13c90*/  R2UR UR18, R7 ;  /* 0x00000000071272ca */ /* 0x000fe200000e0000 */
[----:B------:R-:W-:Y:S01]  /*13ca0*/  ULDC.64 UR30, c[0x0][0x198] ;  /* 0x00006600001e7ab9 */ /* 0x000fe20000000a00 */
[----:B------:R-:W1:Y:S01]  /*13cb0*/  LDC.64 R12, c[0x0][0x3b8] ;  /* 0x0000ee00ff0c7b82 */ /* 0x000e620000000a00 */
[----:B------:R-:W-:Y:S01]  /*13cc0*/  R2UR UR15, R18 ;  /* 0x00000000120f72ca */ /* 0x000fe200000e0000 */
[----:B------:R-:W-:Y:S01]  /*13cd0*/  UIADD3 UR14, UP1, UR30, 0xf0, URZ ;  /* 0x000000f01e0e7890 */ /* 0x000fe2000ff3e03f */
[----:B------:R-:W-:Y:S01]  /*13ce0*/  R2UR UR16, R3 ;  /* 0x00000000031072ca */ /* 0x000fe200000e0000 */
[----:B------:R-:W-:Y:S01]  /*13cf0*/  UIADD3 UR30, UP2, UR30, 0x1f0, URZ ;  /* 0x000001f01e1e7890 */ /* 0x000fe2000ff5e03f */
[----:B------:R-:W-:Y:S01]  /*13d00*/  IADD3 R19, R19, -0x1, RZ ;  /* 0xffffffff13137810 */ /* 0x000fe20007ffe0ff */
[----:B------:R-:W-:Y:S01]  /*13d10*/  ULDC.64 UR8, c[0x0][0x3b0] ;  /* 0x0000ec0000087ab9 */ /* 0x000fe20000000a00 */
[----:B------:R-:W-:Y:S01]  /*13d20*/  @UP0 ULDC.64 UR12, c[0x0][0x390] ;  /* 0x0000e400000c0ab9 */ /* 0x000fe20000000a00 */
[----:B------:R-:W1:Y:S01]  /*13d30*/  LDC.64 R14, c[0x0][0x3d8] ;  /* 0x0000f600ff0e7b82 */ /* 0x000e620000000a00 */
[----:B------:R-:W-:Y:S01]  /*13d40*/  ULDC.64 UR22, c[0x0][0x3d0] ;  /* 0x0000f40000167ab9 */ /* 0x000fe20000000a00 */
[----:B------:R-:W-:Y:S01]  /*13d50*/  ISETP.GT.AND P5, PT, R19, 0x1, PT ;  /* 0x000000011300780c */ /* 0x000fe20003fa4270 */
[----:B------:R-:W-:-:S02]  /*13d60*/  USHF.L.U32 UR18, UR18, 0x5, URZ ;  /* 0x0000000512127899 */ /* 0x000fc4000800063f */
[----:B------:R-:W-:Y:S01]  /*13d70*/  UIADD3 UR17, UR17, 0x36000, URZ ;  /* 0x0003600011117890 */ /* 0x000fe2000fffe03f */
[----:B------:R-:W-:Y:S01]  /*13d80*/  UMOV UR28, 0x0 ;  /* 0x00000000001c7882 */ /* 0x000fe20000000000 */
[----:B0-----:R-:W-:Y:S01]  /*13d90*/  ISETP.NE.AND P2, PT, R10, 0x1, PT ;  /* 0x000000010a00780c */ /* 0x001fe20003f45270 */
[----:B------:R-:W0:Y:S01]  /*13da0*/  LDC R17, c[0x0][0x3c8] ;  /* 0x0000f200ff117b82 */ /* 0x000e220000000800 */
[----:B------:R-:W-:Y:S02]  /*13db0*/  ULEA UR16, UR16, UR15, 0xe ;  /* 0x0000000f10107291 */ /* 0x000fe4000f8e703f */
[----:B------:R-:W-:Y:S02]  /*13dc0*/  UIADD3.X UR15, URZ, UR31, URZ, UP1, !UPT ;  /* 0x0000001f3f0f7290 */ /* 0x000fe40008ffe43f */
[----:B------:R-:W-:Y:S01]  /*13dd0*/  UIADD3.X UR31, URZ, UR31, URZ, UP2, !UPT ;  /* 0x0000001f3f1f7290 */ /* 0x000fe200097fe43f */
[----:B------:R-:W-:-:S06]  /*13de0*/  UMOV UR29, 0x10000000 ;  /* 0x10000000001d7882 */ /* 0x000fcc0000000000 */
[----:B------:R-:W-:Y:S01]  /*13df0*/  @P2 IMAD.U32 R8, RZ, RZ, UR7 ;  /* 0x00000007ff082e24 */ /* 0x000fe2000f8e00ff */
[----:B------:R-:W-:Y:S01]  /*13e00*/  R2UR UR7, R11 ;  /* 0x000000000b0772ca */ /* 0x000fe200000e0000 */
[----:B-1----:R-:W-:-:S03]  /*13e10*/  IMAD R7, R6, R13, R15 ;  /* 0x0000000d06077224 */ /* 0x002fc600078e020f */
[----:B------:R-:W-:Y:S01]  /*13e20*/  @P2 R2UR UR7, R8 ;  /* 0x00000000080722ca */ /* 0x000fe200000e0000 */
[----:B------:R-:W-:Y:S01]  /*13e30*/  IMAD R8, R3, 0x2000, R18 ;  /* 0x0000200003087824 */ /* 0x000fe200078e0212 */
[----:B------:R-:W-:Y:S01]  /*13e40*/  ISETP.NE.AND P2, PT, R9, UR4, PT ;  /* 0x0000000409007c0c */ /* 0x000fe2000bf45270 */
[----:B------:R-:W-:-:S03]  /*13e50*/  VIADD R3, R3, 0x1 ;  /* 0x0000000103037836 */ /* 0x000fc60000000000 */
[----:B------:R-:W-:Y:S01]  /*13e60*/  R2UR UR24, R8 ;  /* 0x00000000081872ca */ /* 0x000fe200000e0000 */
[----:B------:R-:W-:Y:S01]  /*13e70*/  IMAD R8, R5, R12, R14 ;  /* 0x0000000c05087224 */ /* 0x000fe200078e020e */
[----:B------:R-:W-:-:S04]  /*13e80*/  ISETP.NE.AND P4, PT, R3, 0x9, PT ;  /* 0x000000090300780c */ /* 0x000fc80003f85270 */
[----:B------:R-:W-:Y:S01]  /*13e90*/  PRMT R7, R8, 0x40, R7 ;  /* 0x0000004008077816 */ /* 0x000fe20000000007 */
[----:B------:R-:W-:Y:S01]  /*13ea0*/  UIADD3 UR10, -UR7, URZ, URZ ;  /* 0x0000003f070a7290 */ /* 0x000fe2000fffe13f */
[----:B------:R-:W-:Y:S01]  /*13eb0*/  VIADD R8, R5, 0x1 ;  /* 0x0000000105087836 */ /* 0x000fe20000000000 */
[----:B------:R-:W-:Y:S01]  /*13ec0*/  UMOV UR21, UR7 ;  /* 0x0000000700157c82 */ /* 0x000fe20008000000 */
[----:B------:R-:W-:Y:S01]  /*13ed0*/  R2UR UR25, R7 ;  /* 0x00000000071972ca */ /* 0x000fe200000e0000 */
[----:B------:R-:W-:Y:S01]  /*13ee0*/  @P2 IMAD.MOV R8, RZ, RZ, R5 ;  /* 0x000000ffff082224 */ /* 0x000fe200078e0205 */
[----:B------:R-:W-:Y:S01]  /*13ef0*/  SEL R7, R9, RZ, P2 ;  /* 0x000000ff09077207 */ /* 0x000fe20001000000 */
[----:B------:R-:W-:Y:S01]  /*13f00*/  IMAD R10, R10, UR10, R11 ;  /* 0x0000000a0a0a7c24 */ /* 0x000fe2000f8e020b */
[----:B------:R-:W-:Y:S01]  /*13f10*/  UIMAD.WIDE.U32 UR10, UR7, UR12, URZ ;  /* 0x0000000c070a72a5 */ /* 0x000fe2000f8e003f */
[----:B------:R-:W-:Y:S02]  /*13f20*/  R2UR UR12, R5 ;  /* 0x00000000050c72ca */ /* 0x000fe400000e0000 */
[----:B0-----:R-:W-:Y:S01]  /*13f30*/  ISETP.NE.AND P3, PT, R8, R17, PT ;  /* 0x000000110800720c */ /* 0x001fe20003f65270 */
[----:B------:R-:W-:Y:S01]  /*13f40*/  @UP0 USHF.R.U32.HI UR21, URZ, UR13, UR11 ;  /* 0x0000000d3f150299 */ /* 0x000fe2000801160b */
[----:B------:R-:W-:Y:S01]  /*13f50*/  R2UR UR19, R10 ;  /* 0x000000000a1372ca */ /* 0x000fe200000e0000 */
[----:B------:R-:W-:Y:S01]  /*13f60*/  VIADD R10, R6, 0x1 ;  /* 0x00000001060a7836 */ /* 0x000fe20000000000 */
[----:B------:R-:W-:Y:S01]  /*13f70*/  R2UR UR11, R16 ;  /* 0x00000000100b72ca */ /* 0x000fe200000e0000 */
[----:B------:R-:W-:Y:S01]  /*13f80*/  UIADD3 UR10, -UR21, URZ, URZ ;  /* 0x0000003f150a7290 */ /* 0x000fe2000fffe13f */
[----:B------:R-:W-:-:S02]  /*13f90*/  R2UR UR13, R6 ;  /* 0x00000000060d72ca */ /* 0x000fc400000e0000 */
[----:B------:R-:W-:Y:S01]  /*13fa0*/  SEL R5, RZ, 0x1, P4 ;  /* 0x00000001ff057807 */ /* 0x000fe20002000000 */
[----:B------:R-:W-:Y:S01]  /*13fb0*/  UIMAD UR20, UR20, UR10, UR7 ;  /* 0x0000000a141472a4 */ /* 0x000fe2000f8e0207 */
[----:B------:R-:W-:Y:S01]  /*13fc0*/  SEL R3, R3, RZ, P4 ;  /* 0x000000ff03037207 */ /* 0x000fe20002000000 */
[----:B------:R-:W-:Y:S01]  /*13fd0*/  UPRMT UR7, UR25, 0x5410, URZ ;  /* 0x0000541019077896 */ /* 0x000fe2000800003f */
[----:B------:R-:W-:Y:S01]  /*13fe0*/  LOP3.LUT R4, R4, R5, RZ, 0x3c, !PT ;  /* 0x0000000504047212 */ /* 0x000fe200078e3cff */
[----:B------:R-:W-:Y:S01]  /*13ff0*/  UIMAD UR20, UR20, UR9, UR23 ;  /* 0x00000009141472a4 */ /* 0x000fe2000f8e0217 */
[----:B------:R-:W-:Y:S01]  /*14000*/  @P3 IMAD.MOV R10, RZ, RZ, R6 ;  /* 0x000000ffff0a3224 */ /* 0x000fe200078e0206 */
[----:B------:R-:W-:Y:S01]  /*14010*/  UIMAD UR19, UR19, UR8, UR22 ;  /* 0x00000008131372a4 */ /* 0x000fe2000f8e0216 */
[----:B------:R-:W-:Y:S01]  /*14020*/  SEL R5, R8, RZ, P3 ;  /* 0x000000ff08057207 */ /* 0x000fe20001800000 */
[----:B------:R-:W-:Y:S01]  /*14030*/  UIADD3 UR8, UR24, 0x24000, URZ ;  /* 0x0002400018087890 */ /* 0x000fe2000fffe03f */
[----:B------:R-:W-:Y:S01]  /*14040*/  IMAD.MOV.U32 R6, RZ, RZ, R10 ;  /* 0x000000ffff067224 */ /* 0x000fe200078e000a */
[----:B------:R-:W-:Y:S01]  /*14050*/  UMOV UR9, UR17 ;  /* 0x0000001100097c82 */ /* 0x000fe20008000000 */
[----:B------:R-:W-:-:S04]  /*14060*/  UMOV UR10, UR18 ;  /* 0x00000012000a7c82 */ /* 0x000fc80008000000 */
[----:B------:R0:W-:Y:S02]  /*14070*/  UTMALDG.4D.IM2COL [UR16], [UR14], UR7 ;  /* 0x000000100e0073b4 */ /* 0x0001e40008058007 */
[----:B------:R0:W-:Y:S02]  /*14080*/  UTMALDG.4D [UR8], [UR30], desc[UR28] ;  /* 0x00001c081e0075b4 */ /* 0x0001e40008019000 */
[----:B0-----:R-:W-:Y:S05]  /*14090*/  @P5 BRA `(.L_x_529) ;  /* 0xfffffff800a05947 */ /* 0x001fea000383ffff */
.L_x_525:
[----:B------:R-:W-:Y:S01]  /*140a0*/  UISETP.GE.U32.AND UP1, UPT, UR5, 0x9, UPT ;  /* 0x000000090500788c */ /* 0x000fe2000bf26070 */
[----:B------:R-:W-:-:S05]  /*140b0*/  IMAD.MOV.U32 R0, RZ, RZ, 0x1 ;  /* 0x00000001ff007424 */ /* 0x000fca00078e00ff */
[----:B------:R-:W-:-:S05]  /*140c0*/  PLOP3.LUT P0, PT, PT, PT, UP1, 0x80, 0x0 ;  /* 0x000000000000781c */ /* 0x000fca0003f0f018 */
[----:B------:R-:W-:-:S04]  /*140d0*/  @UP1 UIMAD.WIDE.U32 UR8, UR5, 0x38e38e39, URZ ;  /* 0x38e38e39050818a5 */ /* 0x000fc8000f8e003f */
[----:B------:R-:W-:-:S04]  /*140e0*/  @UP1 USHF.R.U32.HI UR7, URZ, 0x1, UR9 ;  /* 0x000000013f071899 */ /* 0x000fc80008011609 */
[----:B------:R-:W-:-:S04]  /*140f0*/  @UP1 ULOP3.LUT UR7, UR7, 0x1, URZ, 0xc0, !UPT ;  /* 0x0000000107071892 */ /* 0x000fc8000f8ec03f */
[----:B------:R-:W-:-:S04]  /*14100*/  @UP1 UISETP.NE.U32.AND UP0, UPT, UR7, 0x1, UPT ;  /* 0x000000010700188c */ /* 0x000fc8000bf05070 */
[----:B------:R-:W-:-:S04]  /*14110*/  @UP1 UISETP.NE.U32.AND.EX UP0, UPT, URZ, URZ, UPT, UP0 ;  /* 0x0000003f3f00128c */ /* 0x000fc8000bf05100 */
[----:B------:R-:W-:-:S06]  /*14120*/  @UP1 USEL UR7, URZ, 0x1, !UP0 ;  /* 0x000000013f071887 */ /* 0x000fcc000c000000 */
[----:B------:R-:W-:Y:S01]  /*14130*/  @P0 IMAD.U32 R0, RZ, RZ, UR7 ;  /* 0x00000007ff000e24 */ /* 0x000fe2000f8e00ff */
[----:B------:R-:W-:Y:S05]  /*14140*/  WARPSYNC.ALL ;  /* 0x0000000000007948 */ /* 0x000fea0003800000 */
[----:B------:R-:W-:-:S13]  /*14150*/  ELECT P0, URZ, PT ;  /* 0x00000000003f782f */ /* 0x000fda0003800000 */
[----:B------:R-:W-:Y:S05]  /*14160*/  @!P0 EXIT ;  /* 0x000000000000894d */ /* 0x000fea0003800000 */
[----:B------:R-:W-:-:S04]  /*14170*/  ULOP3.LUT UR6, UR6, 0x2, URZ, 0xfc, !UPT ;  /* 0x0000000206067892 */ /* 0x000fc8000f8efc3f */
[----:B------:R-:W-:-:S06]  /*14180*/  UISETP.NE.AND UP0, UPT, UR6, 0x3, UPT ;  /* 0x000000030600788c */ /* 0x000fcc000bf05270 */
[----:B------:R-:W-:-:S13]  /*14190*/  PLOP3.LUT P0, PT, PT, PT, UP0, 0x80, 0x0 ;  /* 0x000000000000781c */ /* 0x000fda0003f0f008 */
[----:B------:R-:W-:Y:S05]  /*141a0*/  @!P0 BRA `(.L_x_530) ;  /* 0x0000000000048947 */ /* 0x000fea0003800000 */
[----:B------:R-:W-:Y:S01]  /*141b0*/  BPT.TRAP 0x1 ;  /* 0x000000040000795c */ /* 0x000fe20000300000 */
.L_x_530:
[----:B------:R-:W0:Y:S01]  /*141c0*/  S2UR UR8, SR_CgaCtaId ;  /* 0x00000000000879c3 */ /* 0x000e220000008800 */
[----:B------:R-:W-:Y:S01]  /*141d0*/  UIMAD.WIDE.U32 UR6, UR5, 0x38e38e39, URZ ;  /* 0x38e38e39050678a5 */ /* 0x000fe2000f8e003f */
[----:B------:R-:W-:Y:S01]  /*141e0*/  SHF.L.U32 R2, R0, 0x1f, RZ ;  /* 0x0000001f00027819 */ /* 0x000fe200000006ff */
[----:B------:R-:W-:Y:S02]  /*141f0*/  UMOV UR4, 0x400 ;  /* 0x0000040000047882 */ /* 0x000fe40000000000 */
[----:B------:R-:W-:-:S04]  /*14200*/  USHF.R.U32.HI UR6, URZ, 0x1, UR7 ;  /* 0x000000013f067899 */ /* 0x000fc80008011607 */
[----:B------:R-:W-:Y:S02]  /*14210*/  UIMAD UR5, UR6, -0x9, UR5 ;  /* 0xfffffff7060578a4 */ /* 0x000fe4000f8e0205 */
[----:B0-----:R-:W-:-:S04]  /*14220*/  ULEA UR4, UR8, UR4, 0x18 ;  /* 0x0000000408047291 */ /* 0x001fc8000f8ec03f */
[----:B------:R-:W-:-:S04]  /*14230*/  UIADD3 UR4, UR4, 0x36048, URZ ;  /* 0x0003604804047890 */ /* 0x000fc8000fffe03f */
[----:B------:R-:W-:-:S12]  /*14240*/  ULEA UR6, UR5, UR4, 0x3 ;  /* 0x0000000405067291 */ /* 0x000fd8000f8e183f */
.L_x_531:
[----:B0-----:R-:W-:-:S04]  /*14250*/  IMAD.U32 R3, RZ, RZ, UR6 ;  /* 0x00000006ff037e24 */ /* 0x001fc8000f8e00ff */
[----:B------:R0:W1:Y:S03]  /*14260*/  SYNCS.PHASECHK.TRANS64.TRYWAIT P0, [R3+URZ], R2 ;  /* 0x00000002030075a7 */ /* 0x000066000800017f */
[----:B-1----:R-:W-:Y:S05]  /*14270*/  @!P0 NANOSLEEP.SYNCS 0x989680 ;  /* 0x009896800000895d */ /* 0x002fea0003900000 */
[----:B------:R-:W1:Y:S02]  /*14280*/  @!P0 SYNCS.PHASECHK.TRANS64 P0, [R3+URZ], R2 ;  /* 0x00000002030085a7 */ /* 0x000e64000800007f */
[----:B-1----:R-:W-:Y:S05]  /*14290*/  @!P0 BRA `(.L_x_531) ;  /* 0xfffffffc00ec8947 */ /* 0x002fea000383ffff */
[----:B------:R-:W-:-:S04]  /*142a0*/  UIADD3 UR5, UR5, 0x1, URZ ;  /* 0x0000000105057890 */ /* 0x000fc8000fffe03f */
[----:B------:R-:W-:-:S04]  /*142b0*/  UISETP.NE.AND UP0, UPT, UR5, 0x9, UPT ;  /* 0x000000090500788c */ /* 0x000fc8000bf05270 */
[----:B------:R-:W-:Y:S02]  /*142c0*/  USEL UR6, URZ, 0x1, UP0 ;  /* 0x000000013f067887 */ /* 0x000fe40008000000 */
[----:B------:R-:W-:-:S04]  /*142d0*/  USEL UR5, UR5, URZ, UP0 ;  /* 0x0000003f05057287 */ /* 0x000fc80008000000 */
[----:B0-----:R-:W-:Y:S01]  /*142e0*/  LOP3.LUT R2, R0, UR6, RZ, 0x3c, !PT ;  /* 0x0000000600027c12 */ /* 0x001fe2000f8e3cff */
[----:B------:R-:W-:-:S03]  /*142f0*/  ULEA UR7, UR5, UR4, 0x3 ;  /* 0x0000000405077291 */ /* 0x000fc6000f8e183f */
[----:B------:R-:W-:-:S09]  /*14300*/  SHF.L.U32 R0, R2, 0x1f, RZ ;  /* 0x0000001f02007819 */ /* 0x000fd200000006ff */
.L_x_532:
        /* <DEDUP_REMOVED lines=9> */
[----:B------:R-:W-:Y:S01]  /*143a0*/  LOP3.LUT R2, R2, UR6, RZ, 0x3c, !PT ;  /* 0x0000000602027c12 */ /* 0x000fe2000f8e3cff */
[----:B------:R-:W-:-:S03]  /*143b0*/  ULEA UR7, UR5, UR4, 0x3 ;  /* 0x0000000405077291 */ /* 0x000fc6000f8e183f */
[----:B0-----:R-:W-:-:S09]  /*143c0*/  SHF.L.U32 R0, R2, 0x1f, RZ ;  /* 0x0000001f02007819 */ /* 0x001fd200000006ff */
.L_x_533:
[----:B0-----:R-:W-:-:S04]  /*143d0*/  MOV R3, UR7 ;  /* 0x0000000700037c02 */ /* 0x001fc80008000f00 */
        /* <DEDUP_REMOVED lines=11> */
.L_x_534:
        /* <DEDUP_REMOVED lines=12> */
.L_x_535:
        /* <DEDUP_REMOVED lines=12> */
.L_x_536:
        /* <DEDUP_REMOVED lines=12> */
.L_x_537:
        /* <DEDUP_REMOVED lines=12> */
.L_x_538:
        /* <DEDUP_REMOVED lines=12> */
.L_x_539:
[----:B0-----:R-:W-:-:S04]  /*14850*/  IMAD.U32 R3, RZ, RZ, UR5 ;  /* 0x00000005ff037e24 */ /* 0x001fc8000f8e00ff */
[----:B------:R0:W1:Y:S03]  /*14860*/  SYNCS.PHASECHK.TRANS64.TRYWAIT P0, [R3+URZ], R0 ;  /* 0x00000000030075a7 */ /* 0x000066000800017f */
[----:B-1----:R-:W-:Y:S05]  /*14870*/  @!P0 NANOSLEEP.SYNCS 0x989680 ;  /* 0x009896800000895d */ /* 0x002fea0003900000 */
[----:B------:R-:W1:Y:S02]  /*14880*/  @!P0 SYNCS.PHASECHK.TRANS64 P0, [R3+URZ], R0 ;  /* 0x00000000030085a7 */ /* 0x000e64000800007f */
[----:B-1----:R-:W-:Y:S05]  /*14890*/  @P0 EXIT ;  /* 0x000000000000094d */ /* 0x002fea0003800000 */
[----:B------:R-:W-:Y:S05]  /*148a0*/  BRA `(.L_x_539) ;  /* 0xfffffffc00e87947 */ /* 0x000fea000383ffff */
.L_x_540:
[----:B------:R-:W-:-:S00]  /*148b0*/  BRA `(.L_x_540) ;  /* 0xfffffffc00fc7947 */ /* 0x000fc0000383ffff */
[----:B------:R-:W-:-:S00]  /*148c0*/  NOP ;  /* 0x0000000000007918 */ /* 0x000fc00000000000 */
        /* <DEDUP_REMOVED lines=11> */
.L_x_541:


//--------------------- .nv.shared._ZN7cutlass13device_kernelINS_4conv6kernel13ConvUniversalINS1_16ConvProblemShapeILNS1_8OperatorE0ELi2EEENS1_10collective14CollectiveConvINS1_46MainloopSm90TmaGmmaWarpSpecializedImplicitGemmILS5_0ELi9ELi2EN4cute5tupleIJNSA_1CILi1EEESD_SD_EEENS1_36KernelImplicitTmaWarpSpecializedSm90ELi1EEENSB_IJNSC_ILi256EEENSC_ILi128EEENSB_IJNSC_ILi32EEEEEEEEENS_6half_tESM_NSA_8TiledMMAINSA_8MMA_AtomIJNSA_4SM904GMMA26MMA_64x128x16_F32F16F16_SSILNSQ_5MajorE0ELSS_0ELNSQ_7ScaleInE1ELST_1EEEEEENSA_6LayoutISE_NSB_IJNSC_ILi0EEESX_SX_EEEEENSB_IJNSA_10UnderscoreES10_S10_EEEEENS7_6detail26Sm90ImplicitGemmTileTraitsINSA_20SM90_TMA_LOAD_IM2COLENSA_14ComposedLayoutINSA_7SwizzleILi2ELi4ELi3EEENSA_18smem_ptr_flag_bitsILi16EEENSW_INSB_IJNSB_IJNSC_ILi8EEESJ_EEENSB_IJSJ_SD_EEENSB_IJSD_NSC_ILi9EEEEEEEEENSB_IJNSB_IJSJ_SH_EEENSB_IJSD_SX_EEENSB_IJSX_NSC_ILi8192EEEEEEEEEEEEEvEENS14_INSA_13SM90_TMA_LOADENS16_IS18_S1A_NSW_INSB_IJNSB_IJS1B_NSC_ILi16EEEEEES1D_S1F_EEENSB_IJS1H_S1I_NSB_IJSX_NSC_ILi4096EEEEEEEEEEEEEvEEEENS_8epilogue10collective6detail29Sm90TmaWarpSpecializedAdapterINS21_15DefaultEpilogueISM_NSB_IJNSB_IJlllEEESD_SX_EEES26_NS20_6thread17LinearCombinationISM_Li1EffLNS27_9ScaleType4KindE0ELNS_15FloatRoundStyleE2ESM_EENS_4gemm15EpilogueDefaultEEEEEvvEEEEvNT_6ParamsE --------------------------
	.section	.nv.shared._ZN7cutlass13device_kernelINS_4conv6kernel13ConvUniversalINS1_16ConvProblemShapeILNS1_8OperatorE0ELi2EEENS1_10collective14CollectiveConvINS1_46MainloopSm90TmaGmmaWarpSpecializedImplicitGemmILS5_0ELi9ELi2EN4cute5tupleIJNSA_1CILi1EEESD_SD_EEENS1_36KernelImplicitTmaWarpSpecializedSm90ELi1EEENSB_IJNSC_ILi256EEENSC_ILi128EEENSB_IJNSC_ILi32EEEEEEEEENS_6half_tESM_NSA_8TiledMMAINSA_8MMA_AtomIJNSA_4SM904GMMA26MMA_64x128x16_F32F16F16_SSILNSQ_5MajorE0ELSS_0ELNSQ_7ScaleInE1ELST_1EEEEEENSA_6LayoutISE_NSB_IJNSC_ILi0EEESX_SX_EEEEENSB_IJNSA_10UnderscoreES10_S10_EEEEENS7_6detail26Sm90ImplicitGemmTileTraitsINSA_20SM90_TMA_LOAD_IM2COLENSA_14ComposedLayoutINSA_7SwizzleILi2ELi4ELi3EEENSA_18smem_ptr_flag_bitsILi16EEENSW_INSB_IJNSB_IJNSC_ILi8EEESJ_EEENSB_IJSJ_SD_EEENSB_IJSD_NSC_ILi9EEEEEEEEENSB_IJNSB_IJSJ_SH_EEENSB_IJSD_SX_EEENSB_IJSX_NSC_ILi8192EEEEEEEEEEEEEvEENS14_INSA_13SM90_TMA_LOADENS16_IS18_S1A_NSW_INSB_IJNSB_IJS1B_NSC_ILi16EEEEEES1D_S1F_EEENSB_IJS1H_S1I_NSB_IJSX_NSC_ILi4096EEEEEEEEEEEEEvEEEENS_8epilogue10collective6detail29Sm90TmaWarpSpecializedAdapterINS21_15DefaultEpilogueISM_NSB_IJNSB_IJlllEEESD_SX_EEES26_NS20_6thread17LinearCombinationISM_Li1EffLNS27_9ScaleType4KindE0ELNS_15FloatRoundStyleE2ESM_EENS_4gemm15EpilogueDefaultEEEEEvvEEEEvNT_6ParamsE,"aw",@nobits
	.sectionflags	@""
	.align	16
	.zero		1024


//--------------------- .nv.shared.reserved.0     --------------------------
	.section	.nv.shared.reserved.0,"aw",@nobits
	.weak		__nv_reservedSMEM_offset_0_alias
	.size		__nv_reservedSMEM_offset_0_alias, 0, 0
	.other		__nv_reservedSMEM_offset_0_alias,@"STO_CUDA_RESERVED_SHARED STV_DEFAULT"
__nv_reservedSMEM_offset_0_alias:
	.zero		0


//--------------------- .nv.global                --------------------------
	.section	.nv.global,"aw",@nobits
.nv.global:
	.type		_ZN39_INTERNAL_49536fe9_4_k_cu_256541a5_33354cute1_E,@object
	.size		_ZN39_INTERNAL_49536fe9_4_k_cu_256541a5_33354cute1_E,(_ZN39_INTERNAL_49536fe9_4_k_cu_256541a5_33354cuda3std3__45__cpo6cbeginE - _ZN39_INTERNAL_49536fe9_4_k_cu_256541a5_33354cute1_E)
_ZN39_INTERNAL_49536fe9_4_k_cu_256541a5_33354cute1_E:
	.zero		1
	.type		_ZN39_INTERNAL_49536fe9_4_k_cu_256541a5_33354cuda3std3__45__cpo6cbeginE,@object
	.size		_ZN39_INTERNAL_49536fe9_4_k_cu_256541a5_33354cuda3std3__45__cpo6cbeginE,(_ZN39_INTERNAL_49536fe9_4_k_cu_256541a5_33354cuda3std3__48in_placeE - _ZN39_INTERNAL_49536fe9_4_k_cu_256541a5_33354cuda3std3__45__cpo6cbeginE)
_ZN39_INTERNAL_49536fe9_4_k_cu_256541a5_33354cuda3std3__45__cpo6cbeginE:
	.zero		1
	.type		_ZN39_INTERNAL_49536fe9_4_k_cu_256541a5_33354cuda3std3__48in_placeE,@object
	.size		_ZN39_INTERNAL_49536fe9_4_k_cu_256541a5_33354cuda3std3__48in_placeE,(_ZN39_INTERNAL_49536fe9_4_k_cu_256541a5_33354cuda3std6ranges3__45__cpo9iter_moveE - _ZN39_INTERNAL_49536fe9_4_k_cu_256541a5_33354cuda3std3__48in_placeE)
_ZN39_INTERNAL_49536fe9_4_k_cu_256541a5_33354cuda3std3__48in_placeE:
	.zero		1
	.type		_ZN39_INTERNAL_49536fe9_4_k_cu_256541a5_33354cuda3std6ranges3__45__cpo9iter_moveE,@object
	.size		_ZN39_INTERNAL_49536fe9_4_k_cu_256541a5_33354cuda3std6ranges3__45__cpo9iter_moveE,(_ZN39_INTERNAL_49536fe9_4_k_cu_256541a5_33354cuda3std3__45__cpo5beginE - _ZN39_INTERNAL_49536fe9_4_k_cu_256541a5_33354cuda3std6ranges3__45__cpo9iter_moveE)
_ZN39_INTERNAL_49536fe9_4_k_cu_256541a5_33354cuda3std6ranges3__45__cpo9iter_moveE:
	.zero		1
	.type		_ZN39_INTERNAL_49536fe9_4_k_cu_256541a5_33354cuda3std3__45__cpo5beginE,@object
	.size		_ZN39_INTERNAL_49536fe9_4_k_cu_256541a5_33354cuda3std3__45__cpo5beginE,(_ZN39_INTERNAL_49536fe9_4_k_cu_256541a5_33354cuda3std3__441_GLOBAL__N__49536fe9_4_k_cu_256541a5_33356ignoreE - _ZN39_INTERNAL_49536fe9_4_k_cu_256541a5_33354cuda3std3__45__cpo5beginE)
_ZN39_INTERNAL_49536fe9_4_k_cu_256541a5_33354cuda3std3__45__cpo5beginE:
	.zero		1
	.type		_ZN39_INTERNAL_49536fe9_4_k_cu_256541a5_33354cuda3std3__441_GLOBAL__N__49536fe9_4_k_cu_256541a5_33356ignoreE,@object
	.size		_ZN39_INTERNAL_49536fe9_4_k_cu_256541a5_33354cuda3std3__441_GLOBAL__N__49536fe9_4_k_cu_256541a5_33356ignoreE,(_ZN39_INTERNAL_49536fe9_4_k_cu_256541a5_33354cute7productE - _ZN39_INTERNAL_49536fe9_4_k_cu_256541a5_33354cuda3std3__441_GLOBAL__N__49536fe9_4_k_cu_256541a5_33356ignoreE)
_ZN39_INTERNAL_49536fe9_4_k_cu_256541a5_33354cuda3std3__441_GLOBAL__N__49536fe9_4_k_cu_256541a5_33356ignoreE:
	.zero		1
	.type		_ZN39_INTERNAL_49536fe9_4_k_cu_256541a5_33354cute7productE,@object
	.size		_ZN39_INTERNAL_49536fe9_4_k_cu_256541a5_33354cute7productE,(_ZN39_INTERNAL_49536fe9_4_k_cu_256541a5_33354cuda3std3__45__cpo3endE - _ZN39_INTERNAL_49536fe9_4_k_cu_256541a5_33354cute7productE)
_ZN39_INTERNAL_49536fe9_4_k_cu_256541a5_33354cute7productE:
	.zero		1
	.type		_ZN39_INTERNAL_49536fe9_4_k_cu_256541a5_33354cuda3std3__45__cpo3endE,@object
	.size		_ZN39_INTERNAL_49536fe9_4_k_cu_256541a5_33354cuda3std3__45__cpo3endE,(_ZN39_INTERNAL_49536fe9_4_k_cu_256541a5_33354cuda3std3__419piecewise_constructE - _ZN39_INTERNAL_49536fe9_4_k_cu_256541a5_33354cuda3std3__45__cpo3endE)
_ZN39_INTERNAL_49536fe9_4_k_cu_256541a5_33354cuda3std3__45__cpo3endE:
	.zero		1
	.type		_ZN39_INTERNAL_49536fe9_4_k_cu_256541a5_33354cuda3std3__419piecewise_constructE,@object
	.size		_ZN39_INTERNAL_49536fe9_4_k_cu_256541a5_33354cuda3std3__419piecewise_constructE,(_ZN39_INTERNAL_49536fe9_4_k_cu_256541a5_33354cuda3std3__45__cpo4cendE - _ZN39_INTERNAL_49536fe9_4_k_cu_256541a5_33354cuda3std3__419piecewise_constructE)
_ZN39_INTERNAL_49536fe9_4_k_cu_256541a5_33354cuda3std3__419piecewise_constructE:
	.zero		1
	.type		_ZN39_INTERNAL_49536fe9_4_k_cu_256541a5_33354cuda3std3__45__cpo4cendE,@object
	.size		_ZN39_INTERNAL_49536fe9_4_k_cu_256541a5_33354cuda3std3__45__cpo4cendE,(_ZN39_INTERNAL_49536fe9_4_k_cu_256541a5_33354cuda3std6ranges3__45__cpo4swapE - _ZN39_INTERNAL_49536fe9_4_k_cu_256541a5_33354cuda3std3__45__cpo4cendE)
_ZN39_INTERNAL_49536fe9_4_k_cu_256541a5_33354cuda3std3__45__cpo4cendE:
	.zero		1
	.type		_ZN39_INTERNAL_49536fe9_4_k_cu_256541a5_33354cuda3std6ranges3__45__cpo4swapE,@object
	.size		_ZN39_INTERNAL_49536fe9_4_k_cu_256541a5_33354cuda3std6ranges3__45__cpo4swapE,(.L_7 - _ZN39_INTERNAL_49536fe9_4_k_cu_256541a5_33354cuda3std6ranges3__45__cpo4swapE)
_ZN39_INTERNAL_49536fe9_4_k_cu_256541a5_33354cuda3std6ranges3__45__cpo4swapE:
	.zero		1
.L_7:


//--------------------- .nv.constant0._ZN7cutlass13device_kernelINS_4conv6kernel13ConvUniversalINS1_16ConvProblemShapeILNS1_8OperatorE0ELi2EEENS1_10collective14CollectiveConvINS1_46MainloopSm90TmaGmmaWarpSpecializedImplicitGemmILS5_0ELi9ELi2EN4cute5tupleIJNSA_1CILi1EEESD_SD_EEENS1_36KernelImplicitTmaWarpSpecializedSm90ELi1EEENSB_IJNSC_ILi256EEENSC_ILi128EEENSB_IJNSC_ILi32EEEEEEEEENS_6half_tESM_NSA_8TiledMMAINSA_8MMA_AtomIJNSA_4SM904GMMA26MMA_64x128x16_F32F16F16_SSILNSQ_5MajorE0ELSS_0ELNSQ_7ScaleInE1ELST_1EEEEEENSA_6LayoutISE_NSB_IJNSC_ILi0EEESX_SX_EEEEENSB_IJNSA_10UnderscoreES10_S10_EEEEENS7_6detail26Sm90ImplicitGemmTileTraitsINSA_20SM90_TMA_LOAD_IM2COLENSA_14ComposedLayoutINSA_7SwizzleILi2ELi4ELi3EEENSA_18smem_ptr_flag_bitsILi16EEENSW_INSB_IJNSB_IJNSC_ILi8EEESJ_EEENSB_IJSJ_SD_EEENSB_IJSD_NSC_ILi9EEEEEEEEENSB_IJNSB_IJSJ_SH_EEENSB_IJSD_SX_EEENSB_IJSX_NSC_ILi8192EEEEEEEEEEEEEvEENS14_INSA_13SM90_TMA_LOADENS16_IS18_S1A_NSW_INSB_IJNSB_IJS1B_NSC_ILi16EEEEEES1D_S1F_EEENSB_IJS1H_S1I_NSB_IJSX_NSC_ILi4096EEEEEEEEEEEEEvEEEENS_8epilogue10collective6detail29Sm90TmaWarpSpecializedAdapterINS21_15DefaultEpilogueISM_NSB_IJNSB_IJlllEEESD_SX_EEES26_NS20_6thread17LinearCombinationISM_Li1EffLNS27_9ScaleType4KindE0ELNS_15FloatRoundStyleE2ESM_EENS_4gemm15EpilogueDefaultEEEEEvvEEEEvNT_6ParamsE --------------------------
	.section	.nv.constant0._ZN7cutlass13device_kernelINS_4conv6kernel13ConvUniversalINS1_16ConvProblemShapeILNS1_8OperatorE0ELi2EEENS1_10collective14CollectiveConvINS1_46MainloopSm90TmaGmmaWarpSpecializedImplicitGemmILS5_0ELi9ELi2EN4cute5tupleIJNSA_1CILi1EEESD_SD_EEENS1_36KernelImplicitTmaWarpSpecializedSm90ELi1EEENSB_IJNSC_ILi256EEENSC_ILi128EEENSB_IJNSC_ILi32EEEEEEEEENS_6half_tESM_NSA_8TiledMMAINSA_8MMA_AtomIJNSA_4SM904GMMA26MMA_64x128x16_F32F16F16_SSILNSQ_5MajorE0ELSS_0ELNSQ_7ScaleInE1ELST_1EEEEEENSA_6LayoutISE_NSB_IJNSC_ILi0EEESX_SX_EEEEENSB_IJNSA_10UnderscoreES10_S10_EEEEENS7_6detail26Sm90ImplicitGemmTileTraitsINSA_20SM90_TMA_LOAD_IM2COLENSA_14ComposedLayoutINSA_7SwizzleILi2ELi4ELi3EEENSA_18smem_ptr_flag_bitsILi16EEENSW_INSB_IJNSB_IJNSC_ILi8EEESJ_EEENSB_IJSJ_SD_EEENSB_IJSD_NSC_ILi9EEEEEEEEENSB_IJNSB_IJSJ_SH_EEENSB_IJSD_SX_EEENSB_IJSX_NSC_ILi8192EEEEEEEEEEEEEvEENS14_INSA_13SM90_TMA_LOADENS16_IS18_S1A_NSW_INSB_IJNSB_IJS1B_NSC_ILi16EEEEEES1D_S1F_EEENSB_IJS1H_S1I_NSB_IJSX_NSC_ILi4096EEEEEEEEEEEEEvEEEENS_8epilogue10collective6detail29Sm90TmaWarpSpecializedAdapterINS21_15DefaultEpilogueISM_NSB_IJNSB_IJlllEEESD_SX_EEES26_NS20_6thread17LinearCombinationISM_Li1EffLNS27_9ScaleType4KindE0ELNS_15FloatRoundStyleE2ESM_EENS_4gemm15EpilogueDefaultEEEEEvvEEEEvNT_6ParamsE,"a",@progbits
	.sectionflags	@""
	.align	4
.nv.constant0._ZN7cutlass13device_kernelINS_4conv6kernel13ConvUniversalINS1_16ConvProblemShapeILNS1_8OperatorE0ELi2EEENS1_10collective14CollectiveConvINS1_46MainloopSm90TmaGmmaWarpSpecializedImplicitGemmILS5_0ELi9ELi2EN4cute5tupleIJNSA_1CILi1EEESD_SD_EEENS1_36KernelImplicitTmaWarpSpecializedSm90ELi1EEENSB_IJNSC_ILi256EEENSC_ILi128EEENSB_IJNSC_ILi32EEEEEEEEENS_6half_tESM_NSA_8TiledMMAINSA_8MMA_AtomIJNSA_4SM904GMMA26MMA_64x128x16_F32F16F16_SSILNSQ_5MajorE0ELSS_0ELNSQ_7ScaleInE1ELST_1EEEEEENSA_6LayoutISE_NSB_IJNSC_ILi0EEESX_SX_EEEEENSB_IJNSA_10UnderscoreES10_S10_EEEEENS7_6detail26Sm90ImplicitGemmTileTraitsINSA_20SM90_TMA_LOAD_IM2COLENSA_14ComposedLayoutINSA_7SwizzleILi2ELi4ELi3EEENSA_18smem_ptr_flag_bitsILi16EEENSW_INSB_IJNSB_IJNSC_ILi8EEESJ_EEENSB_IJSJ_SD_EEENSB_IJSD_NSC_ILi9EEEEEEEEENSB_IJNSB_IJSJ_SH_EEENSB_IJSD_SX_EEENSB_IJSX_NSC_ILi8192EEEEEEEEEEEEEvEENS14_INSA_13SM90_TMA_LOADENS16_IS18_S1A_NSW_INSB_IJNSB_IJS1B_NSC_ILi16EEEEEES1D_S1F_EEENSB_IJS1H_S1I_NSB_IJSX_NSC_ILi4096EEEEEEEEEEEEEvEEEENS_8epilogue10collective6detail29Sm90TmaWarpSpecializedAdapterINS21_15DefaultEpilogueISM_NSB_IJNSB_IJlllEEESD_SX_EEES26_NS20_6thread17LinearCombinationISM_Li1EffLNS27_9ScaleType4KindE0ELNS_15FloatRoundStyleE2ESM_EENS_4gemm15EpilogueDefaultEEEEEvvEEEEvNT_6ParamsE:
	.zero		1536


//--------------------- SYMBOLS --------------------------

	.type		.nv.reservedSmem.offset0,@object
	.size		.nv.reservedSmem.offset0,0x4
